//
// Generated by NVIDIA NVVM Compiler
//
// Compiler Build ID: CL-36424714
// Cuda compilation tools, release 13.0, V13.0.88
// Based on NVVM 20.0.0
//

.version 9.0
.target sm_100
.address_size 64

	// .globl	_ZN6device15scalar_nosharedILi8ELi8EEEvPfiiS1_
// _ZZN6device16scalar_conflictsILi8ELi8EEEvPfiiS1_E4left has been demoted
// _ZZN6device16scalar_conflictsILi8ELi8EEEvPfiiS1_E5right has been demoted
// _ZZN6device19scalar_no_conflictsILi8ELi8EEEvPfiiS1_E4left has been demoted
// _ZZN6device19scalar_no_conflictsILi8ELi8EEEvPfiiS1_E5right has been demoted
// _ZZN6device16scalar_conflictsILi16ELi16EEEvPfiiS1_E4left has been demoted
// _ZZN6device16scalar_conflictsILi16ELi16EEEvPfiiS1_E5right has been demoted
// _ZZN6device19scalar_no_conflictsILi16ELi16EEEvPfiiS1_E4left has been demoted
// _ZZN6device19scalar_no_conflictsILi16ELi16EEEvPfiiS1_E5right has been demoted
// _ZZN6device16scalar_conflictsILi24ELi24EEEvPfiiS1_E4left has been demoted
// _ZZN6device16scalar_conflictsILi24ELi24EEEvPfiiS1_E5right has been demoted
// _ZZN6device19scalar_no_conflictsILi24ELi24EEEvPfiiS1_E4left has been demoted
// _ZZN6device19scalar_no_conflictsILi24ELi24EEEvPfiiS1_E5right has been demoted
// _ZZN6device16scalar_conflictsILi32ELi32EEEvPfiiS1_E4left has been demoted
// _ZZN6device16scalar_conflictsILi32ELi32EEEvPfiiS1_E5right has been demoted
// _ZZN6device19scalar_no_conflictsILi32ELi32EEEvPfiiS1_E4left has been demoted
// _ZZN6device19scalar_no_conflictsILi32ELi32EEEvPfiiS1_E5right has been demoted

.visible .entry _ZN6device15scalar_nosharedILi8ELi8EEEvPfiiS1_(
	.param .u64 .ptr .align 1 _ZN6device15scalar_nosharedILi8ELi8EEEvPfiiS1__param_0,
	.param .u32 _ZN6device15scalar_nosharedILi8ELi8EEEvPfiiS1__param_1,
	.param .u32 _ZN6device15scalar_nosharedILi8ELi8EEEvPfiiS1__param_2,
	.param .u64 .ptr .align 1 _ZN6device15scalar_nosharedILi8ELi8EEEvPfiiS1__param_3
)
{
	.reg .pred 	%p<13>;
	.reg .b32 	%r<32>;
	.reg .b32 	%f<68>;
	.reg .b64 	%rd<42>;

	ld.param.u64 	%rd11, [_ZN6device15scalar_nosharedILi8ELi8EEEvPfiiS1__param_0];
	ld.param.u32 	%r16, [_ZN6device15scalar_nosharedILi8ELi8EEEvPfiiS1__param_1];
	ld.param.u32 	%r17, [_ZN6device15scalar_nosharedILi8ELi8EEEvPfiiS1__param_2];
	ld.param.u64 	%rd10, [_ZN6device15scalar_nosharedILi8ELi8EEEvPfiiS1__param_3];
	cvta.to.global.u64 	%rd1, %rd11;
	mov.u32 	%r18, %ctaid.x;
	shl.b32 	%r1, %r18, 3;
	mov.u32 	%r19, %ctaid.y;
	shl.b32 	%r2, %r19, 3;
	add.s32 	%r20, %r2, 8;
	setp.gt.u32 	%p1, %r1, %r20;
	@%p1 bra 	$L__BB0_16;
	mov.u32 	%r21, %tid.x;
	add.s32 	%r3, %r1, %r21;
	setp.ge.s32 	%p2, %r3, %r17;
	@%p2 bra 	$L__BB0_16;
	mov.u32 	%r22, %tid.y;
	add.s32 	%r4, %r2, %r22;
	setp.ge.u32 	%p3, %r4, %r17;
	@%p3 bra 	$L__BB0_16;
	mul.lo.s32 	%r23, %r16, %r3;
	cvt.s64.s32 	%rd2, %r23;
	mul.lo.s32 	%r24, %r16, %r4;
	cvt.s64.s32 	%rd3, %r24;
	setp.lt.s32 	%p4, %r16, 1;
	mov.f32 	%f67, 0f00000000;
	@%p4 bra 	$L__BB0_15;
	and.b32  	%r5, %r16, 7;
	setp.lt.u32 	%p5, %r16, 8;
	mov.f32 	%f67, 0f00000000;
	mov.b32 	%r30, 0;
	@%p5 bra 	$L__BB0_7;
	and.b32  	%r30, %r16, 2147483640;
	neg.s32 	%r28, %r30;
	shl.b64 	%rd12, %rd2, 2;
	add.s64 	%rd13, %rd12, %rd1;
	add.s64 	%rd41, %rd13, 16;
	shl.b64 	%rd14, %rd3, 2;
	add.s64 	%rd15, %rd14, %rd1;
	add.s64 	%rd40, %rd15, 16;
	mov.f32 	%f67, 0f00000000;
$L__BB0_6:
	.pragma "nounroll";
	ld.global.f32 	%f17, [%rd41+-16];
	ld.global.f32 	%f18, [%rd40+-16];
	fma.rn.f32 	%f19, %f17, %f18, %f67;
	ld.global.f32 	%f20, [%rd41+-12];
	ld.global.f32 	%f21, [%rd40+-12];
	fma.rn.f32 	%f22, %f20, %f21, %f19;
	ld.global.f32 	%f23, [%rd41+-8];
	ld.global.f32 	%f24, [%rd40+-8];
	fma.rn.f32 	%f25, %f23, %f24, %f22;
	ld.global.f32 	%f26, [%rd41+-4];
	ld.global.f32 	%f27, [%rd40+-4];
	fma.rn.f32 	%f28, %f26, %f27, %f25;
	ld.global.f32 	%f29, [%rd41];
	ld.global.f32 	%f30, [%rd40];
	fma.rn.f32 	%f31, %f29, %f30, %f28;
	ld.global.f32 	%f32, [%rd41+4];
	ld.global.f32 	%f33, [%rd40+4];
	fma.rn.f32 	%f34, %f32, %f33, %f31;
	ld.global.f32 	%f35, [%rd41+8];
	ld.global.f32 	%f36, [%rd40+8];
	fma.rn.f32 	%f37, %f35, %f36, %f34;
	ld.global.f32 	%f38, [%rd41+12];
	ld.global.f32 	%f39, [%rd40+12];
	fma.rn.f32 	%f67, %f38, %f39, %f37;
	add.s32 	%r28, %r28, 8;
	add.s64 	%rd41, %rd41, 32;
	add.s64 	%rd40, %rd40, 32;
	setp.ne.s32 	%p6, %r28, 0;
	@%p6 bra 	$L__BB0_6;
$L__BB0_7:
	setp.eq.s32 	%p7, %r5, 0;
	@%p7 bra 	$L__BB0_15;
	and.b32  	%r11, %r16, 3;
	setp.lt.u32 	%p8, %r5, 4;
	@%p8 bra 	$L__BB0_10;
	cvt.u64.u32 	%rd16, %r30;
	add.s64 	%rd17, %rd16, %rd2;
	shl.b64 	%rd18, %rd17, 2;
	add.s64 	%rd19, %rd1, %rd18;
	ld.global.f32 	%f41, [%rd19];
	add.s64 	%rd20, %rd16, %rd3;
	shl.b64 	%rd21, %rd20, 2;
	add.s64 	%rd22, %rd1, %rd21;
	ld.global.f32 	%f42, [%rd22];
	fma.rn.f32 	%f43, %f41, %f42, %f67;
	ld.global.f32 	%f44, [%rd19+4];
	ld.global.f32 	%f45, [%rd22+4];
	fma.rn.f32 	%f46, %f44, %f45, %f43;
	ld.global.f32 	%f47, [%rd19+8];
	ld.global.f32 	%f48, [%rd22+8];
	fma.rn.f32 	%f49, %f47, %f48, %f46;
	ld.global.f32 	%f50, [%rd19+12];
	ld.global.f32 	%f51, [%rd22+12];
	fma.rn.f32 	%f67, %f50, %f51, %f49;
	add.s32 	%r30, %r30, 4;
$L__BB0_10:
	setp.eq.s32 	%p9, %r11, 0;
	@%p9 bra 	$L__BB0_15;
	setp.eq.s32 	%p10, %r11, 1;
	@%p10 bra 	$L__BB0_13;
	cvt.u64.u32 	%rd23, %r30;
	add.s64 	%rd24, %rd23, %rd2;
	shl.b64 	%rd25, %rd24, 2;
	add.s64 	%rd26, %rd1, %rd25;
	ld.global.f32 	%f53, [%rd26];
	add.s64 	%rd27, %rd23, %rd3;
	shl.b64 	%rd28, %rd27, 2;
	add.s64 	%rd29, %rd1, %rd28;
	ld.global.f32 	%f54, [%rd29];
	fma.rn.f32 	%f55, %f53, %f54, %f67;
	ld.global.f32 	%f56, [%rd26+4];
	ld.global.f32 	%f57, [%rd29+4];
	fma.rn.f32 	%f67, %f56, %f57, %f55;
	add.s32 	%r30, %r30, 2;
$L__BB0_13:
	and.b32  	%r26, %r16, 1;
	setp.eq.b32 	%p11, %r26, 1;
	not.pred 	%p12, %p11;
	@%p12 bra 	$L__BB0_15;
	cvt.u64.u32 	%rd30, %r30;
	add.s64 	%rd31, %rd30, %rd2;
	shl.b64 	%rd32, %rd31, 2;
	add.s64 	%rd33, %rd1, %rd32;
	ld.global.f32 	%f58, [%rd33];
	add.s64 	%rd34, %rd30, %rd3;
	shl.b64 	%rd35, %rd34, 2;
	add.s64 	%rd36, %rd1, %rd35;
	ld.global.f32 	%f59, [%rd36];
	fma.rn.f32 	%f67, %f58, %f59, %f67;
$L__BB0_15:
	mad.lo.s32 	%r27, %r17, %r3, %r4;
	cvta.to.global.u64 	%rd37, %rd10;
	mul.wide.u32 	%rd38, %r27, 4;
	add.s64 	%rd39, %rd37, %rd38;
	st.global.f32 	[%rd39], %f67;
$L__BB0_16:
	ret;

}
	// .globl	_ZN6device16scalar_conflictsILi8ELi8EEEvPfiiS1_
.visible .entry _ZN6device16scalar_conflictsILi8ELi8EEEvPfiiS1_(
	.param .u64 .ptr .align 1 _ZN6device16scalar_conflictsILi8ELi8EEEvPfiiS1__param_0,
	.param .u32 _ZN6device16scalar_conflictsILi8ELi8EEEvPfiiS1__param_1,
	.param .u32 _ZN6device16scalar_conflictsILi8ELi8EEEvPfiiS1__param_2,
	.param .u64 .ptr .align 1 _ZN6device16scalar_conflictsILi8ELi8EEEvPfiiS1__param_3
)
{
	.reg .pred 	%p<19>;
	.reg .b32 	%r<66>;
	.reg .b32 	%f<14>;
	.reg .b64 	%rd<24>;
	// demoted variable
	.shared .align 4 .b8 _ZZN6device16scalar_conflictsILi8ELi8EEEvPfiiS1_E4left[1024];
	// demoted variable
	.shared .align 4 .b8 _ZZN6device16scalar_conflictsILi8ELi8EEEvPfiiS1_E5right[1024];
	ld.param.u64 	%rd13, [_ZN6device16scalar_conflictsILi8ELi8EEEvPfiiS1__param_0];
	ld.param.u32 	%r31, [_ZN6device16scalar_conflictsILi8ELi8EEEvPfiiS1__param_1];
	ld.param.u32 	%r32, [_ZN6device16scalar_conflictsILi8ELi8EEEvPfiiS1__param_2];
	ld.param.u64 	%rd12, [_ZN6device16scalar_conflictsILi8ELi8EEEvPfiiS1__param_3];
	cvta.to.global.u64 	%rd1, %rd13;
	mov.u32 	%r1, %ctaid.x;
	shl.b32 	%r33, %r1, 3;
	mov.u32 	%r2, %ctaid.y;
	shl.b32 	%r34, %r2, 3;
	add.s32 	%r35, %r34, 8;
	setp.gt.u32 	%p1, %r33, %r35;
	@%p1 bra 	$L__BB1_15;
	mov.u32 	%r36, %ntid.x;
	mul.lo.s32 	%r3, %r1, %r36;
	mov.u32 	%r4, %tid.x;
	add.s32 	%r5, %r3, %r4;
	mov.u32 	%r37, %ntid.y;
	mul.lo.s32 	%r6, %r2, %r37;
	mov.u32 	%r7, %tid.y;
	add.s32 	%r8, %r6, %r7;
	shl.b32 	%r38, %r7, 3;
	add.s32 	%r9, %r38, %r4;
	mul.lo.s32 	%r39, %r32, %r31;
	cvt.s64.s32 	%rd2, %r39;
	setp.lt.s32 	%p2, %r31, 1;
	mov.f32 	%f12, 0f00000000;
	@%p2 bra 	$L__BB1_13;
	shl.b64 	%rd14, %rd2, 2;
	add.s64 	%rd3, %rd1, %rd14;
	mul.lo.s32 	%r10, %r31, %r3;
	shl.b32 	%r41, %r9, 2;
	mov.u32 	%r42, _ZZN6device16scalar_conflictsILi8ELi8EEEvPfiiS1_E4left;
	add.s32 	%r11, %r42, %r41;
	mul.lo.s32 	%r12, %r31, %r6;
	mov.u32 	%r43, _ZZN6device16scalar_conflictsILi8ELi8EEEvPfiiS1_E5right;
	add.s32 	%r13, %r43, %r41;
	shl.b32 	%r44, %r4, 7;
	add.s32 	%r14, %r42, %r44;
	shl.b32 	%r45, %r7, 7;
	add.s32 	%r15, %r43, %r45;
	mov.f32 	%f12, 0f00000000;
	mov.b32 	%r59, 0;
	mul.wide.u32 	%rd16, %r31, 4;
$L__BB1_3:
	setp.gt.u32 	%p3, %r9, 31;
	add.s32 	%r17, %r59, %r9;
	setp.ge.s32 	%p4, %r17, %r31;
	or.pred  	%p5, %p3, %p4;
	@%p5 bra 	$L__BB1_10;
	add.s32 	%r47, %r17, %r10;
	cvt.u64.u32 	%rd4, %r47;
	setp.ge.s64 	%p6, %rd4, %rd2;
	@%p6 bra 	$L__BB1_7;
	shl.b64 	%rd15, %rd4, 2;
	add.s64 	%rd22, %rd1, %rd15;
	mov.b32 	%r60, 0;
$L__BB1_6:
	ld.global.f32 	%f7, [%rd22];
	shl.b32 	%r49, %r60, 7;
	add.s32 	%r50, %r11, %r49;
	st.shared.f32 	[%r50], %f7;
	add.s32 	%r19, %r60, 1;
	add.s64 	%rd22, %rd22, %rd16;
	setp.lt.u32 	%p7, %r60, 7;
	setp.lt.u64 	%p8, %rd22, %rd3;
	and.pred  	%p9, %p7, %p8;
	mov.u32 	%r60, %r19;
	@%p9 bra 	$L__BB1_6;
$L__BB1_7:
	add.s32 	%r51, %r17, %r12;
	cvt.u64.u32 	%rd8, %r51;
	setp.ge.s64 	%p10, %rd8, %rd2;
	@%p10 bra 	$L__BB1_10;
	shl.b64 	%rd17, %rd8, 2;
	add.s64 	%rd23, %rd1, %rd17;
	mov.b32 	%r61, 0;
$L__BB1_9:
	ld.global.f32 	%f8, [%rd23];
	shl.b32 	%r53, %r61, 7;
	add.s32 	%r54, %r13, %r53;
	st.shared.f32 	[%r54], %f8;
	add.s32 	%r21, %r61, 1;
	add.s64 	%rd23, %rd23, %rd16;
	setp.lt.u32 	%p11, %r61, 7;
	setp.lt.u64 	%p12, %rd23, %rd3;
	and.pred  	%p13, %p11, %p12;
	mov.u32 	%r61, %r21;
	@%p13 bra 	$L__BB1_9;
$L__BB1_10:
	bar.sync 	0;
	mov.b32 	%r65, 1;
	mov.u32 	%r62, %r14;
	mov.u32 	%r63, %r15;
	mov.u32 	%r64, %r59;
$L__BB1_11:
	add.s32 	%r56, %r65, -1;
	ld.shared.f32 	%f9, [%r62];
	ld.shared.f32 	%f10, [%r63];
	fma.rn.f32 	%f12, %f9, %f10, %f12;
	setp.lt.u32 	%p14, %r56, 31;
	add.s32 	%r64, %r64, 1;
	setp.lt.s32 	%p15, %r64, %r31;
	and.pred  	%p16, %p14, %p15;
	add.s32 	%r65, %r65, 1;
	add.s32 	%r63, %r63, 4;
	add.s32 	%r62, %r62, 4;
	@%p16 bra 	$L__BB1_11;
	bar.sync 	0;
	add.s32 	%r59, %r59, 32;
	setp.lt.s32 	%p17, %r59, %r31;
	@%p17 bra 	$L__BB1_3;
$L__BB1_13:
	max.s32 	%r57, %r5, %r8;
	setp.ge.s32 	%p18, %r57, %r32;
	@%p18 bra 	$L__BB1_15;
	mad.lo.s32 	%r58, %r32, %r5, %r8;
	cvta.to.global.u64 	%rd19, %rd12;
	mul.wide.s32 	%rd20, %r58, 4;
	add.s64 	%rd21, %rd19, %rd20;
	st.global.f32 	[%rd21], %f12;
$L__BB1_15:
	ret;

}
	// .globl	_ZN6device19scalar_no_conflictsILi8ELi8EEEvPfiiS1_
.visible .entry _ZN6device19scalar_no_conflictsILi8ELi8EEEvPfiiS1_(
	.param .u64 .ptr .align 1 _ZN6device19scalar_no_conflictsILi8ELi8EEEvPfiiS1__param_0,
	.param .u32 _ZN6device19scalar_no_conflictsILi8ELi8EEEvPfiiS1__param_1,
	.param .u32 _ZN6device19scalar_no_conflictsILi8ELi8EEEvPfiiS1__param_2,
	.param .u64 .ptr .align 1 _ZN6device19scalar_no_conflictsILi8ELi8EEEvPfiiS1__param_3
)
{
	.reg .pred 	%p<23>;
	.reg .b32 	%r<118>;
	.reg .b32 	%f<26>;
	.reg .b64 	%rd<30>;
	// demoted variable
	.shared .align 4 .b8 _ZZN6device19scalar_no_conflictsILi8ELi8EEEvPfiiS1_E4left[1056];
	// demoted variable
	.shared .align 4 .b8 _ZZN6device19scalar_no_conflictsILi8ELi8EEEvPfiiS1_E5right[1056];
	ld.param.u64 	%rd9, [_ZN6device19scalar_no_conflictsILi8ELi8EEEvPfiiS1__param_0];
	ld.param.u32 	%r45, [_ZN6device19scalar_no_conflictsILi8ELi8EEEvPfiiS1__param_1];
	ld.param.u32 	%r46, [_ZN6device19scalar_no_conflictsILi8ELi8EEEvPfiiS1__param_2];
	cvta.to.global.u64 	%rd1, %rd9;
	mov.u32 	%r1, %ctaid.x;
	shl.b32 	%r47, %r1, 3;
	mov.u32 	%r2, %ctaid.y;
	shl.b32 	%r48, %r2, 3;
	add.s32 	%r49, %r48, 8;
	setp.gt.u32 	%p1, %r47, %r49;
	@%p1 bra 	$L__BB2_25;
	mov.u32 	%r50, %ntid.x;
	mul.lo.s32 	%r3, %r1, %r50;
	mov.u32 	%r4, %tid.x;
	add.s32 	%r5, %r3, %r4;
	mov.u32 	%r51, %ntid.y;
	mul.lo.s32 	%r6, %r2, %r51;
	mov.u32 	%r7, %tid.y;
	add.s32 	%r8, %r6, %r7;
	shl.b32 	%r9, %r7, 3;
	setp.lt.s32 	%p2, %r45, 1;
	mov.f32 	%f24, 0f00000000;
	@%p2 bra 	$L__BB2_23;
	mov.u32 	%r53, _ZZN6device19scalar_no_conflictsILi8ELi8EEEvPfiiS1_E4left;
	mad.lo.s32 	%r10, %r4, 132, %r53;
	mov.u32 	%r54, _ZZN6device19scalar_no_conflictsILi8ELi8EEEvPfiiS1_E5right;
	mad.lo.s32 	%r11, %r7, 132, %r54;
	add.s32 	%r55, %r46, -1;
	sub.s32 	%r12, %r55, %r3;
	min.u32 	%r56, %r12, 7;
	add.s32 	%r57, %r56, 1;
	sub.s32 	%r13, %r55, %r6;
	min.u32 	%r58, %r13, 7;
	add.s32 	%r59, %r58, 1;
	and.b32  	%r14, %r57, 3;
	and.b32  	%r15, %r57, 12;
	and.b32  	%r16, %r59, 3;
	and.b32  	%r17, %r59, 12;
	mad.lo.s32 	%r60, %r3, %r45, %r4;
	add.s32 	%r18, %r60, %r9;
	neg.s32 	%r19, %r15;
	shl.b32 	%r61, %r7, 5;
	shl.b32 	%r62, %r4, 2;
	add.s32 	%r63, %r61, %r62;
	add.s32 	%r64, %r63, %r53;
	add.s32 	%r20, %r64, 264;
	mov.f32 	%f24, 0f00000000;
	mov.b32 	%r106, 0;
	mul.wide.u32 	%rd3, %r45, 4;
$L__BB2_3:
	mov.u32 	%r65, %tid.y;
	shl.b32 	%r66, %r65, 3;
	mov.u32 	%r67, %tid.x;
	add.s32 	%r68, %r66, %r67;
	setp.gt.u32 	%p3, %r68, 31;
	add.s32 	%r22, %r106, %r68;
	setp.ge.s32 	%p4, %r22, %r45;
	or.pred  	%p5, %p3, %p4;
	@%p5 bra 	$L__BB2_20;
	setp.ge.s32 	%p6, %r3, %r46;
	@%p6 bra 	$L__BB2_12;
	setp.lt.u32 	%p7, %r12, 3;
	mov.b32 	%r108, 0;
	mov.u32 	%r112, %r3;
	@%p7 bra 	$L__BB2_8;
	add.s32 	%r111, %r18, %r106;
	mov.u32 	%r109, %r20;
	mov.u32 	%r110, %r19;
	mov.u32 	%r112, %r3;
$L__BB2_7:
	mul.wide.s32 	%rd10, %r111, 4;
	add.s64 	%rd11, %rd1, %rd10;
	ld.global.f32 	%f7, [%rd11];
	st.shared.f32 	[%r109+-264], %f7;
	add.s64 	%rd13, %rd11, %rd3;
	ld.global.f32 	%f8, [%rd13];
	st.shared.f32 	[%r109+-132], %f8;
	add.s64 	%rd14, %rd13, %rd3;
	ld.global.f32 	%f9, [%rd14];
	st.shared.f32 	[%r109], %f9;
	add.s64 	%rd15, %rd14, %rd3;
	ld.global.f32 	%f10, [%rd15];
	st.shared.f32 	[%r109+132], %f10;
	add.s32 	%r112, %r112, 4;
	shl.b32 	%r71, %r45, 2;
	add.s32 	%r111, %r111, %r71;
	add.s32 	%r110, %r110, 4;
	add.s32 	%r109, %r109, 528;
	setp.eq.s32 	%p8, %r110, 0;
	mov.u32 	%r108, %r15;
	@%p8 bra 	$L__BB2_8;
	bra.uni 	$L__BB2_7;
$L__BB2_8:
	setp.eq.s32 	%p9, %r14, 0;
	@%p9 bra 	$L__BB2_12;
	setp.eq.s32 	%p10, %r14, 1;
	mad.lo.s32 	%r72, %r112, %r45, %r22;
	mul.wide.s32 	%rd16, %r72, 4;
	add.s64 	%rd2, %rd1, %rd16;
	ld.global.f32 	%f11, [%rd2];
	mov.u32 	%r73, %tid.y;
	shl.b32 	%r74, %r73, 3;
	mov.u32 	%r75, %tid.x;
	add.s32 	%r76, %r74, %r75;
	shl.b32 	%r77, %r76, 2;
	mov.u32 	%r78, _ZZN6device19scalar_no_conflictsILi8ELi8EEEvPfiiS1_E4left;
	add.s32 	%r79, %r78, %r77;
	mad.lo.s32 	%r26, %r108, 132, %r79;
	st.shared.f32 	[%r26], %f11;
	@%p10 bra 	$L__BB2_12;
	setp.eq.s32 	%p11, %r14, 2;
	add.s64 	%rd4, %rd2, %rd3;
	ld.global.f32 	%f12, [%rd4];
	st.shared.f32 	[%r26+132], %f12;
	@%p11 bra 	$L__BB2_12;
	add.s64 	%rd17, %rd4, %rd3;
	ld.global.f32 	%f13, [%rd17];
	st.shared.f32 	[%r26+264], %f13;
$L__BB2_12:
	setp.ge.s32 	%p12, %r6, %r46;
	@%p12 bra 	$L__BB2_20;
	setp.lt.u32 	%p13, %r13, 3;
	mov.b32 	%r116, 0;
	mov.u32 	%r115, %r6;
	@%p13 bra 	$L__BB2_16;
	mov.b32 	%r114, 0;
	mov.u32 	%r115, %r6;
$L__BB2_15:
	mad.lo.s32 	%r82, %r115, %r45, %r22;
	mul.wide.s32 	%rd18, %r82, 4;
	add.s64 	%rd19, %rd1, %rd18;
	ld.global.f32 	%f14, [%rd19];
	mov.u32 	%r83, %tid.y;
	shl.b32 	%r84, %r83, 3;
	mov.u32 	%r85, %tid.x;
	add.s32 	%r86, %r84, %r85;
	shl.b32 	%r87, %r86, 2;
	mov.u32 	%r88, _ZZN6device19scalar_no_conflictsILi8ELi8EEEvPfiiS1_E5right;
	add.s32 	%r89, %r88, %r87;
	mad.lo.s32 	%r90, %r114, 132, %r89;
	st.shared.f32 	[%r90], %f14;
	mul.wide.u32 	%rd20, %r45, 4;
	add.s64 	%rd21, %rd19, %rd20;
	ld.global.f32 	%f15, [%rd21];
	st.shared.f32 	[%r90+132], %f15;
	add.s64 	%rd22, %rd21, %rd20;
	ld.global.f32 	%f16, [%rd22];
	st.shared.f32 	[%r90+264], %f16;
	add.s64 	%rd23, %rd22, %rd20;
	ld.global.f32 	%f17, [%rd23];
	st.shared.f32 	[%r90+396], %f17;
	add.s32 	%r114, %r114, 4;
	add.s32 	%r115, %r115, 4;
	setp.ne.s32 	%p14, %r114, %r17;
	mov.u32 	%r116, %r17;
	@%p14 bra 	$L__BB2_15;
$L__BB2_16:
	setp.eq.s32 	%p15, %r16, 0;
	@%p15 bra 	$L__BB2_20;
	setp.eq.s32 	%p16, %r16, 1;
	mad.lo.s32 	%r91, %r115, %r45, %r22;
	mul.wide.s32 	%rd24, %r91, 4;
	add.s64 	%rd5, %rd1, %rd24;
	ld.global.f32 	%f18, [%rd5];
	mov.u32 	%r92, %tid.y;
	shl.b32 	%r93, %r92, 3;
	mov.u32 	%r94, %tid.x;
	add.s32 	%r95, %r93, %r94;
	shl.b32 	%r96, %r95, 2;
	mov.u32 	%r97, _ZZN6device19scalar_no_conflictsILi8ELi8EEEvPfiiS1_E5right;
	add.s32 	%r98, %r97, %r96;
	mad.lo.s32 	%r41, %r116, 132, %r98;
	st.shared.f32 	[%r41], %f18;
	@%p16 bra 	$L__BB2_20;
	setp.eq.s32 	%p17, %r16, 2;
	mul.wide.u32 	%rd6, %r45, 4;
	add.s64 	%rd7, %rd5, %rd6;
	ld.global.f32 	%f19, [%rd7];
	st.shared.f32 	[%r41+132], %f19;
	@%p17 bra 	$L__BB2_20;
	add.s64 	%rd25, %rd7, %rd6;
	ld.global.f32 	%f20, [%rd25];
	st.shared.f32 	[%r41+264], %f20;
$L__BB2_20:
	bar.sync 	0;
	mov.b32 	%r117, 0;
$L__BB2_21:
	shl.b32 	%r100, %r117, 2;
	add.s32 	%r101, %r10, %r100;
	ld.shared.f32 	%f21, [%r101];
	add.s32 	%r102, %r11, %r100;
	ld.shared.f32 	%f22, [%r102];
	fma.rn.f32 	%f24, %f21, %f22, %f24;
	add.s32 	%r43, %r117, 1;
	setp.lt.u32 	%p18, %r117, 31;
	add.s32 	%r103, %r43, %r106;
	setp.lt.s32 	%p19, %r103, %r45;
	and.pred  	%p20, %p18, %p19;
	mov.u32 	%r117, %r43;
	@%p20 bra 	$L__BB2_21;
	bar.sync 	0;
	add.s32 	%r106, %r106, 32;
	setp.lt.s32 	%p21, %r106, %r45;
	@%p21 bra 	$L__BB2_3;
$L__BB2_23:
	max.s32 	%r104, %r5, %r8;
	setp.ge.s32 	%p22, %r104, %r46;
	@%p22 bra 	$L__BB2_25;
	ld.param.u64 	%rd29, [_ZN6device19scalar_no_conflictsILi8ELi8EEEvPfiiS1__param_3];
	mad.lo.s32 	%r105, %r46, %r5, %r8;
	cvta.to.global.u64 	%rd26, %rd29;
	mul.wide.s32 	%rd27, %r105, 4;
	add.s64 	%rd28, %rd26, %rd27;
	st.global.f32 	[%rd28], %f24;
$L__BB2_25:
	ret;

}
	// .globl	_ZN6device15scalar_nosharedILi16ELi16EEEvPfiiS1_
.visible .entry _ZN6device15scalar_nosharedILi16ELi16EEEvPfiiS1_(
	.param .u64 .ptr .align 1 _ZN6device15scalar_nosharedILi16ELi16EEEvPfiiS1__param_0,
	.param .u32 _ZN6device15scalar_nosharedILi16ELi16EEEvPfiiS1__param_1,
	.param .u32 _ZN6device15scalar_nosharedILi16ELi16EEEvPfiiS1__param_2,
	.param .u64 .ptr .align 1 _ZN6device15scalar_nosharedILi16ELi16EEEvPfiiS1__param_3
)
{
	.reg .pred 	%p<13>;
	.reg .b32 	%r<32>;
	.reg .b32 	%f<68>;
	.reg .b64 	%rd<42>;

	ld.param.u64 	%rd11, [_ZN6device15scalar_nosharedILi16ELi16EEEvPfiiS1__param_0];
	ld.param.u32 	%r16, [_ZN6device15scalar_nosharedILi16ELi16EEEvPfiiS1__param_1];
	ld.param.u32 	%r17, [_ZN6device15scalar_nosharedILi16ELi16EEEvPfiiS1__param_2];
	ld.param.u64 	%rd10, [_ZN6device15scalar_nosharedILi16ELi16EEEvPfiiS1__param_3];
	cvta.to.global.u64 	%rd1, %rd11;
	mov.u32 	%r18, %ctaid.x;
	shl.b32 	%r1, %r18, 4;
	mov.u32 	%r19, %ctaid.y;
	shl.b32 	%r2, %r19, 4;
	add.s32 	%r20, %r2, 16;
	setp.gt.u32 	%p1, %r1, %r20;
	@%p1 bra 	$L__BB3_16;
	mov.u32 	%r21, %tid.x;
	add.s32 	%r3, %r1, %r21;
	setp.ge.s32 	%p2, %r3, %r17;
	@%p2 bra 	$L__BB3_16;
	mov.u32 	%r22, %tid.y;
	add.s32 	%r4, %r2, %r22;
	setp.ge.u32 	%p3, %r4, %r17;
	@%p3 bra 	$L__BB3_16;
	mul.lo.s32 	%r23, %r16, %r3;
	cvt.s64.s32 	%rd2, %r23;
	mul.lo.s32 	%r24, %r16, %r4;
	cvt.s64.s32 	%rd3, %r24;
	setp.lt.s32 	%p4, %r16, 1;
	mov.f32 	%f67, 0f00000000;
	@%p4 bra 	$L__BB3_15;
	and.b32  	%r5, %r16, 7;
	setp.lt.u32 	%p5, %r16, 8;
	mov.f32 	%f67, 0f00000000;
	mov.b32 	%r30, 0;
	@%p5 bra 	$L__BB3_7;
	and.b32  	%r30, %r16, 2147483640;
	neg.s32 	%r28, %r30;
	shl.b64 	%rd12, %rd2, 2;
	add.s64 	%rd13, %rd12, %rd1;
	add.s64 	%rd41, %rd13, 16;
	shl.b64 	%rd14, %rd3, 2;
	add.s64 	%rd15, %rd14, %rd1;
	add.s64 	%rd40, %rd15, 16;
	mov.f32 	%f67, 0f00000000;
$L__BB3_6:
	.pragma "nounroll";
	ld.global.f32 	%f17, [%rd41+-16];
	ld.global.f32 	%f18, [%rd40+-16];
	fma.rn.f32 	%f19, %f17, %f18, %f67;
	ld.global.f32 	%f20, [%rd41+-12];
	ld.global.f32 	%f21, [%rd40+-12];
	fma.rn.f32 	%f22, %f20, %f21, %f19;
	ld.global.f32 	%f23, [%rd41+-8];
	ld.global.f32 	%f24, [%rd40+-8];
	fma.rn.f32 	%f25, %f23, %f24, %f22;
	ld.global.f32 	%f26, [%rd41+-4];
	ld.global.f32 	%f27, [%rd40+-4];
	fma.rn.f32 	%f28, %f26, %f27, %f25;
	ld.global.f32 	%f29, [%rd41];
	ld.global.f32 	%f30, [%rd40];
	fma.rn.f32 	%f31, %f29, %f30, %f28;
	ld.global.f32 	%f32, [%rd41+4];
	ld.global.f32 	%f33, [%rd40+4];
	fma.rn.f32 	%f34, %f32, %f33, %f31;
	ld.global.f32 	%f35, [%rd41+8];
	ld.global.f32 	%f36, [%rd40+8];
	fma.rn.f32 	%f37, %f35, %f36, %f34;
	ld.global.f32 	%f38, [%rd41+12];
	ld.global.f32 	%f39, [%rd40+12];
	fma.rn.f32 	%f67, %f38, %f39, %f37;
	add.s32 	%r28, %r28, 8;
	add.s64 	%rd41, %rd41, 32;
	add.s64 	%rd40, %rd40, 32;
	setp.ne.s32 	%p6, %r28, 0;
	@%p6 bra 	$L__BB3_6;
$L__BB3_7:
	setp.eq.s32 	%p7, %r5, 0;
	@%p7 bra 	$L__BB3_15;
	and.b32  	%r11, %r16, 3;
	setp.lt.u32 	%p8, %r5, 4;
	@%p8 bra 	$L__BB3_10;
	cvt.u64.u32 	%rd16, %r30;
	add.s64 	%rd17, %rd16, %rd2;
	shl.b64 	%rd18, %rd17, 2;
	add.s64 	%rd19, %rd1, %rd18;
	ld.global.f32 	%f41, [%rd19];
	add.s64 	%rd20, %rd16, %rd3;
	shl.b64 	%rd21, %rd20, 2;
	add.s64 	%rd22, %rd1, %rd21;
	ld.global.f32 	%f42, [%rd22];
	fma.rn.f32 	%f43, %f41, %f42, %f67;
	ld.global.f32 	%f44, [%rd19+4];
	ld.global.f32 	%f45, [%rd22+4];
	fma.rn.f32 	%f46, %f44, %f45, %f43;
	ld.global.f32 	%f47, [%rd19+8];
	ld.global.f32 	%f48, [%rd22+8];
	fma.rn.f32 	%f49, %f47, %f48, %f46;
	ld.global.f32 	%f50, [%rd19+12];
	ld.global.f32 	%f51, [%rd22+12];
	fma.rn.f32 	%f67, %f50, %f51, %f49;
	add.s32 	%r30, %r30, 4;
$L__BB3_10:
	setp.eq.s32 	%p9, %r11, 0;
	@%p9 bra 	$L__BB3_15;
	setp.eq.s32 	%p10, %r11, 1;
	@%p10 bra 	$L__BB3_13;
	cvt.u64.u32 	%rd23, %r30;
	add.s64 	%rd24, %rd23, %rd2;
	shl.b64 	%rd25, %rd24, 2;
	add.s64 	%rd26, %rd1, %rd25;
	ld.global.f32 	%f53, [%rd26];
	add.s64 	%rd27, %rd23, %rd3;
	shl.b64 	%rd28, %rd27, 2;
	add.s64 	%rd29, %rd1, %rd28;
	ld.global.f32 	%f54, [%rd29];
	fma.rn.f32 	%f55, %f53, %f54, %f67;
	ld.global.f32 	%f56, [%rd26+4];
	ld.global.f32 	%f57, [%rd29+4];
	fma.rn.f32 	%f67, %f56, %f57, %f55;
	add.s32 	%r30, %r30, 2;
$L__BB3_13:
	and.b32  	%r26, %r16, 1;
	setp.eq.b32 	%p11, %r26, 1;
	not.pred 	%p12, %p11;
	@%p12 bra 	$L__BB3_15;
	cvt.u64.u32 	%rd30, %r30;
	add.s64 	%rd31, %rd30, %rd2;
	shl.b64 	%rd32, %rd31, 2;
	add.s64 	%rd33, %rd1, %rd32;
	ld.global.f32 	%f58, [%rd33];
	add.s64 	%rd34, %rd30, %rd3;
	shl.b64 	%rd35, %rd34, 2;
	add.s64 	%rd36, %rd1, %rd35;
	ld.global.f32 	%f59, [%rd36];
	fma.rn.f32 	%f67, %f58, %f59, %f67;
$L__BB3_15:
	mad.lo.s32 	%r27, %r17, %r3, %r4;
	cvta.to.global.u64 	%rd37, %rd10;
	mul.wide.u32 	%rd38, %r27, 4;
	add.s64 	%rd39, %rd37, %rd38;
	st.global.f32 	[%rd39], %f67;
$L__BB3_16:
	ret;

}
	// .globl	_ZN6device16scalar_conflictsILi16ELi16EEEvPfiiS1_
.visible .entry _ZN6device16scalar_conflictsILi16ELi16EEEvPfiiS1_(
	.param .u64 .ptr .align 1 _ZN6device16scalar_conflictsILi16ELi16EEEvPfiiS1__param_0,
	.param .u32 _ZN6device16scalar_conflictsILi16ELi16EEEvPfiiS1__param_1,
	.param .u32 _ZN6device16scalar_conflictsILi16ELi16EEEvPfiiS1__param_2,
	.param .u64 .ptr .align 1 _ZN6device16scalar_conflictsILi16ELi16EEEvPfiiS1__param_3
)
{
	.reg .pred 	%p<19>;
	.reg .b32 	%r<66>;
	.reg .b32 	%f<14>;
	.reg .b64 	%rd<24>;
	// demoted variable
	.shared .align 4 .b8 _ZZN6device16scalar_conflictsILi16ELi16EEEvPfiiS1_E4left[2048];
	// demoted variable
	.shared .align 4 .b8 _ZZN6device16scalar_conflictsILi16ELi16EEEvPfiiS1_E5right[2048];
	ld.param.u64 	%rd13, [_ZN6device16scalar_conflictsILi16ELi16EEEvPfiiS1__param_0];
	ld.param.u32 	%r31, [_ZN6device16scalar_conflictsILi16ELi16EEEvPfiiS1__param_1];
	ld.param.u32 	%r32, [_ZN6device16scalar_conflictsILi16ELi16EEEvPfiiS1__param_2];
	ld.param.u64 	%rd12, [_ZN6device16scalar_conflictsILi16ELi16EEEvPfiiS1__param_3];
	cvta.to.global.u64 	%rd1, %rd13;
	mov.u32 	%r1, %ctaid.x;
	shl.b32 	%r33, %r1, 4;
	mov.u32 	%r2, %ctaid.y;
	shl.b32 	%r34, %r2, 4;
	add.s32 	%r35, %r34, 16;
	setp.gt.u32 	%p1, %r33, %r35;
	@%p1 bra 	$L__BB4_15;
	mov.u32 	%r36, %ntid.x;
	mul.lo.s32 	%r3, %r1, %r36;
	mov.u32 	%r4, %tid.x;
	add.s32 	%r5, %r3, %r4;
	mov.u32 	%r37, %ntid.y;
	mul.lo.s32 	%r6, %r2, %r37;
	mov.u32 	%r7, %tid.y;
	add.s32 	%r8, %r6, %r7;
	shl.b32 	%r38, %r7, 4;
	add.s32 	%r9, %r38, %r4;
	mul.lo.s32 	%r39, %r32, %r31;
	cvt.s64.s32 	%rd2, %r39;
	setp.lt.s32 	%p2, %r31, 1;
	mov.f32 	%f12, 0f00000000;
	@%p2 bra 	$L__BB4_13;
	shl.b64 	%rd14, %rd2, 2;
	add.s64 	%rd3, %rd1, %rd14;
	mul.lo.s32 	%r10, %r31, %r3;
	shl.b32 	%r41, %r9, 2;
	mov.u32 	%r42, _ZZN6device16scalar_conflictsILi16ELi16EEEvPfiiS1_E4left;
	add.s32 	%r11, %r42, %r41;
	mul.lo.s32 	%r12, %r31, %r6;
	mov.u32 	%r43, _ZZN6device16scalar_conflictsILi16ELi16EEEvPfiiS1_E5right;
	add.s32 	%r13, %r43, %r41;
	shl.b32 	%r44, %r4, 7;
	add.s32 	%r14, %r42, %r44;
	shl.b32 	%r45, %r7, 7;
	add.s32 	%r15, %r43, %r45;
	mov.f32 	%f12, 0f00000000;
	mov.b32 	%r59, 0;
	mul.wide.u32 	%rd16, %r31, 4;
$L__BB4_3:
	setp.gt.u32 	%p3, %r9, 31;
	add.s32 	%r17, %r59, %r9;
	setp.ge.s32 	%p4, %r17, %r31;
	or.pred  	%p5, %p3, %p4;
	@%p5 bra 	$L__BB4_10;
	add.s32 	%r47, %r17, %r10;
	cvt.u64.u32 	%rd4, %r47;
	setp.ge.s64 	%p6, %rd4, %rd2;
	@%p6 bra 	$L__BB4_7;
	shl.b64 	%rd15, %rd4, 2;
	add.s64 	%rd22, %rd1, %rd15;
	mov.b32 	%r60, 0;
$L__BB4_6:
	ld.global.f32 	%f7, [%rd22];
	shl.b32 	%r49, %r60, 7;
	add.s32 	%r50, %r11, %r49;
	st.shared.f32 	[%r50], %f7;
	add.s32 	%r19, %r60, 1;
	add.s64 	%rd22, %rd22, %rd16;
	setp.lt.u32 	%p7, %r60, 15;
	setp.lt.u64 	%p8, %rd22, %rd3;
	and.pred  	%p9, %p7, %p8;
	mov.u32 	%r60, %r19;
	@%p9 bra 	$L__BB4_6;
$L__BB4_7:
	add.s32 	%r51, %r17, %r12;
	cvt.u64.u32 	%rd8, %r51;
	setp.ge.s64 	%p10, %rd8, %rd2;
	@%p10 bra 	$L__BB4_10;
	shl.b64 	%rd17, %rd8, 2;
	add.s64 	%rd23, %rd1, %rd17;
	mov.b32 	%r61, 0;
$L__BB4_9:
	ld.global.f32 	%f8, [%rd23];
	shl.b32 	%r53, %r61, 7;
	add.s32 	%r54, %r13, %r53;
	st.shared.f32 	[%r54], %f8;
	add.s32 	%r21, %r61, 1;
	add.s64 	%rd23, %rd23, %rd16;
	setp.lt.u32 	%p11, %r61, 15;
	setp.lt.u64 	%p12, %rd23, %rd3;
	and.pred  	%p13, %p11, %p12;
	mov.u32 	%r61, %r21;
	@%p13 bra 	$L__BB4_9;
$L__BB4_10:
	bar.sync 	0;
	mov.b32 	%r65, 1;
	mov.u32 	%r62, %r14;
	mov.u32 	%r63, %r15;
	mov.u32 	%r64, %r59;
$L__BB4_11:
	add.s32 	%r56, %r65, -1;
	ld.shared.f32 	%f9, [%r62];
	ld.shared.f32 	%f10, [%r63];
	fma.rn.f32 	%f12, %f9, %f10, %f12;
	setp.lt.u32 	%p14, %r56, 31;
	add.s32 	%r64, %r64, 1;
	setp.lt.s32 	%p15, %r64, %r31;
	and.pred  	%p16, %p14, %p15;
	add.s32 	%r65, %r65, 1;
	add.s32 	%r63, %r63, 4;
	add.s32 	%r62, %r62, 4;
	@%p16 bra 	$L__BB4_11;
	bar.sync 	0;
	add.s32 	%r59, %r59, 32;
	setp.lt.s32 	%p17, %r59, %r31;
	@%p17 bra 	$L__BB4_3;
$L__BB4_13:
	max.s32 	%r57, %r5, %r8;
	setp.ge.s32 	%p18, %r57, %r32;
	@%p18 bra 	$L__BB4_15;
	mad.lo.s32 	%r58, %r32, %r5, %r8;
	cvta.to.global.u64 	%rd19, %rd12;
	mul.wide.s32 	%rd20, %r58, 4;
	add.s64 	%rd21, %rd19, %rd20;
	st.global.f32 	[%rd21], %f12;
$L__BB4_15:
	ret;

}
	// .globl	_ZN6device19scalar_no_conflictsILi16ELi16EEEvPfiiS1_
.visible .entry _ZN6device19scalar_no_conflictsILi16ELi16EEEvPfiiS1_(
	.param .u64 .ptr .align 1 _ZN6device19scalar_no_conflictsILi16ELi16EEEvPfiiS1__param_0,
	.param .u32 _ZN6device19scalar_no_conflictsILi16ELi16EEEvPfiiS1__param_1,
	.param .u32 _ZN6device19scalar_no_conflictsILi16ELi16EEEvPfiiS1__param_2,
	.param .u64 .ptr .align 1 _ZN6device19scalar_no_conflictsILi16ELi16EEEvPfiiS1__param_3
)
{
	.reg .pred 	%p<23>;
	.reg .b32 	%r<118>;
	.reg .b32 	%f<26>;
	.reg .b64 	%rd<30>;
	// demoted variable
	.shared .align 4 .b8 _ZZN6device19scalar_no_conflictsILi16ELi16EEEvPfiiS1_E4left[2112];
	// demoted variable
	.shared .align 4 .b8 _ZZN6device19scalar_no_conflictsILi16ELi16EEEvPfiiS1_E5right[2112];
	ld.param.u64 	%rd9, [_ZN6device19scalar_no_conflictsILi16ELi16EEEvPfiiS1__param_0];
	ld.param.u32 	%r45, [_ZN6device19scalar_no_conflictsILi16ELi16EEEvPfiiS1__param_1];
	ld.param.u32 	%r46, [_ZN6device19scalar_no_conflictsILi16ELi16EEEvPfiiS1__param_2];
	cvta.to.global.u64 	%rd1, %rd9;
	mov.u32 	%r1, %ctaid.x;
	shl.b32 	%r47, %r1, 4;
	mov.u32 	%r2, %ctaid.y;
	shl.b32 	%r48, %r2, 4;
	add.s32 	%r49, %r48, 16;
	setp.gt.u32 	%p1, %r47, %r49;
	@%p1 bra 	$L__BB5_25;
	mov.u32 	%r50, %ntid.x;
	mul.lo.s32 	%r3, %r1, %r50;
	mov.u32 	%r4, %tid.x;
	add.s32 	%r5, %r3, %r4;
	mov.u32 	%r51, %ntid.y;
	mul.lo.s32 	%r6, %r2, %r51;
	mov.u32 	%r7, %tid.y;
	add.s32 	%r8, %r6, %r7;
	shl.b32 	%r9, %r7, 4;
	setp.lt.s32 	%p2, %r45, 1;
	mov.f32 	%f24, 0f00000000;
	@%p2 bra 	$L__BB5_23;
	mov.u32 	%r53, _ZZN6device19scalar_no_conflictsILi16ELi16EEEvPfiiS1_E4left;
	mad.lo.s32 	%r10, %r4, 132, %r53;
	mov.u32 	%r54, _ZZN6device19scalar_no_conflictsILi16ELi16EEEvPfiiS1_E5right;
	mad.lo.s32 	%r11, %r7, 132, %r54;
	add.s32 	%r55, %r46, -1;
	sub.s32 	%r12, %r55, %r3;
	min.u32 	%r56, %r12, 15;
	add.s32 	%r57, %r56, 1;
	sub.s32 	%r13, %r55, %r6;
	min.u32 	%r58, %r13, 15;
	add.s32 	%r59, %r58, 1;
	and.b32  	%r14, %r57, 3;
	and.b32  	%r15, %r57, 28;
	and.b32  	%r16, %r59, 3;
	and.b32  	%r17, %r59, 28;
	mad.lo.s32 	%r60, %r3, %r45, %r4;
	add.s32 	%r18, %r60, %r9;
	neg.s32 	%r19, %r15;
	shl.b32 	%r61, %r7, 6;
	shl.b32 	%r62, %r4, 2;
	add.s32 	%r63, %r61, %r62;
	add.s32 	%r64, %r63, %r53;
	add.s32 	%r20, %r64, 264;
	mov.f32 	%f24, 0f00000000;
	mov.b32 	%r106, 0;
	mul.wide.u32 	%rd3, %r45, 4;
$L__BB5_3:
	mov.u32 	%r65, %tid.y;
	shl.b32 	%r66, %r65, 4;
	mov.u32 	%r67, %tid.x;
	add.s32 	%r68, %r66, %r67;
	setp.gt.u32 	%p3, %r68, 31;
	add.s32 	%r22, %r106, %r68;
	setp.ge.s32 	%p4, %r22, %r45;
	or.pred  	%p5, %p3, %p4;
	@%p5 bra 	$L__BB5_20;
	setp.ge.s32 	%p6, %r3, %r46;
	@%p6 bra 	$L__BB5_12;
	setp.lt.u32 	%p7, %r12, 3;
	mov.b32 	%r108, 0;
	mov.u32 	%r112, %r3;
	@%p7 bra 	$L__BB5_8;
	add.s32 	%r111, %r18, %r106;
	mov.u32 	%r109, %r20;
	mov.u32 	%r110, %r19;
	mov.u32 	%r112, %r3;
$L__BB5_7:
	mul.wide.s32 	%rd10, %r111, 4;
	add.s64 	%rd11, %rd1, %rd10;
	ld.global.f32 	%f7, [%rd11];
	st.shared.f32 	[%r109+-264], %f7;
	add.s64 	%rd13, %rd11, %rd3;
	ld.global.f32 	%f8, [%rd13];
	st.shared.f32 	[%r109+-132], %f8;
	add.s64 	%rd14, %rd13, %rd3;
	ld.global.f32 	%f9, [%rd14];
	st.shared.f32 	[%r109], %f9;
	add.s64 	%rd15, %rd14, %rd3;
	ld.global.f32 	%f10, [%rd15];
	st.shared.f32 	[%r109+132], %f10;
	add.s32 	%r112, %r112, 4;
	shl.b32 	%r71, %r45, 2;
	add.s32 	%r111, %r111, %r71;
	add.s32 	%r110, %r110, 4;
	add.s32 	%r109, %r109, 528;
	setp.eq.s32 	%p8, %r110, 0;
	mov.u32 	%r108, %r15;
	@%p8 bra 	$L__BB5_8;
	bra.uni 	$L__BB5_7;
$L__BB5_8:
	setp.eq.s32 	%p9, %r14, 0;
	@%p9 bra 	$L__BB5_12;
	setp.eq.s32 	%p10, %r14, 1;
	mad.lo.s32 	%r72, %r112, %r45, %r22;
	mul.wide.s32 	%rd16, %r72, 4;
	add.s64 	%rd2, %rd1, %rd16;
	ld.global.f32 	%f11, [%rd2];
	mov.u32 	%r73, %tid.y;
	shl.b32 	%r74, %r73, 4;
	mov.u32 	%r75, %tid.x;
	add.s32 	%r76, %r74, %r75;
	shl.b32 	%r77, %r76, 2;
	mov.u32 	%r78, _ZZN6device19scalar_no_conflictsILi16ELi16EEEvPfiiS1_E4left;
	add.s32 	%r79, %r78, %r77;
	mad.lo.s32 	%r26, %r108, 132, %r79;
	st.shared.f32 	[%r26], %f11;
	@%p10 bra 	$L__BB5_12;
	setp.eq.s32 	%p11, %r14, 2;
	add.s64 	%rd4, %rd2, %rd3;
	ld.global.f32 	%f12, [%rd4];
	st.shared.f32 	[%r26+132], %f12;
	@%p11 bra 	$L__BB5_12;
	add.s64 	%rd17, %rd4, %rd3;
	ld.global.f32 	%f13, [%rd17];
	st.shared.f32 	[%r26+264], %f13;
$L__BB5_12:
	setp.ge.s32 	%p12, %r6, %r46;
	@%p12 bra 	$L__BB5_20;
	setp.lt.u32 	%p13, %r13, 3;
	mov.b32 	%r116, 0;
	mov.u32 	%r115, %r6;
	@%p13 bra 	$L__BB5_16;
	mov.b32 	%r114, 0;
	mov.u32 	%r115, %r6;
$L__BB5_15:
	mad.lo.s32 	%r82, %r115, %r45, %r22;
	mul.wide.s32 	%rd18, %r82, 4;
	add.s64 	%rd19, %rd1, %rd18;
	ld.global.f32 	%f14, [%rd19];
	mov.u32 	%r83, %tid.y;
	shl.b32 	%r84, %r83, 4;
	mov.u32 	%r85, %tid.x;
	add.s32 	%r86, %r84, %r85;
	shl.b32 	%r87, %r86, 2;
	mov.u32 	%r88, _ZZN6device19scalar_no_conflictsILi16ELi16EEEvPfiiS1_E5right;
	add.s32 	%r89, %r88, %r87;
	mad.lo.s32 	%r90, %r114, 132, %r89;
	st.shared.f32 	[%r90], %f14;
	mul.wide.u32 	%rd20, %r45, 4;
	add.s64 	%rd21, %rd19, %rd20;
	ld.global.f32 	%f15, [%rd21];
	st.shared.f32 	[%r90+132], %f15;
	add.s64 	%rd22, %rd21, %rd20;
	ld.global.f32 	%f16, [%rd22];
	st.shared.f32 	[%r90+264], %f16;
	add.s64 	%rd23, %rd22, %rd20;
	ld.global.f32 	%f17, [%rd23];
	st.shared.f32 	[%r90+396], %f17;
	add.s32 	%r114, %r114, 4;
	add.s32 	%r115, %r115, 4;
	setp.ne.s32 	%p14, %r114, %r17;
	mov.u32 	%r116, %r17;
	@%p14 bra 	$L__BB5_15;
$L__BB5_16:
	setp.eq.s32 	%p15, %r16, 0;
	@%p15 bra 	$L__BB5_20;
	setp.eq.s32 	%p16, %r16, 1;
	mad.lo.s32 	%r91, %r115, %r45, %r22;
	mul.wide.s32 	%rd24, %r91, 4;
	add.s64 	%rd5, %rd1, %rd24;
	ld.global.f32 	%f18, [%rd5];
	mov.u32 	%r92, %tid.y;
	shl.b32 	%r93, %r92, 4;
	mov.u32 	%r94, %tid.x;
	add.s32 	%r95, %r93, %r94;
	shl.b32 	%r96, %r95, 2;
	mov.u32 	%r97, _ZZN6device19scalar_no_conflictsILi16ELi16EEEvPfiiS1_E5right;
	add.s32 	%r98, %r97, %r96;
	mad.lo.s32 	%r41, %r116, 132, %r98;
	st.shared.f32 	[%r41], %f18;
	@%p16 bra 	$L__BB5_20;
	setp.eq.s32 	%p17, %r16, 2;
	mul.wide.u32 	%rd6, %r45, 4;
	add.s64 	%rd7, %rd5, %rd6;
	ld.global.f32 	%f19, [%rd7];
	st.shared.f32 	[%r41+132], %f19;
	@%p17 bra 	$L__BB5_20;
	add.s64 	%rd25, %rd7, %rd6;
	ld.global.f32 	%f20, [%rd25];
	st.shared.f32 	[%r41+264], %f20;
$L__BB5_20:
	bar.sync 	0;
	mov.b32 	%r117, 0;
$L__BB5_21:
	shl.b32 	%r100, %r117, 2;
	add.s32 	%r101, %r10, %r100;
	ld.shared.f32 	%f21, [%r101];
	add.s32 	%r102, %r11, %r100;
	ld.shared.f32 	%f22, [%r102];
	fma.rn.f32 	%f24, %f21, %f22, %f24;
	add.s32 	%r43, %r117, 1;
	setp.lt.u32 	%p18, %r117, 31;
	add.s32 	%r103, %r43, %r106;
	setp.lt.s32 	%p19, %r103, %r45;
	and.pred  	%p20, %p18, %p19;
	mov.u32 	%r117, %r43;
	@%p20 bra 	$L__BB5_21;
	bar.sync 	0;
	add.s32 	%r106, %r106, 32;
	setp.lt.s32 	%p21, %r106, %r45;
	@%p21 bra 	$L__BB5_3;
$L__BB5_23:
	max.s32 	%r104, %r5, %r8;
	setp.ge.s32 	%p22, %r104, %r46;
	@%p22 bra 	$L__BB5_25;
	ld.param.u64 	%rd29, [_ZN6device19scalar_no_conflictsILi16ELi16EEEvPfiiS1__param_3];
	mad.lo.s32 	%r105, %r46, %r5, %r8;
	cvta.to.global.u64 	%rd26, %rd29;
	mul.wide.s32 	%rd27, %r105, 4;
	add.s64 	%rd28, %rd26, %rd27;
	st.global.f32 	[%rd28], %f24;
$L__BB5_25:
	ret;

}
	// .globl	_ZN6device15scalar_nosharedILi24ELi24EEEvPfiiS1_
.visible .entry _ZN6device15scalar_nosharedILi24ELi24EEEvPfiiS1_(
	.param .u64 .ptr .align 1 _ZN6device15scalar_nosharedILi24ELi24EEEvPfiiS1__param_0,
	.param .u32 _ZN6device15scalar_nosharedILi24ELi24EEEvPfiiS1__param_1,
	.param .u32 _ZN6device15scalar_nosharedILi24ELi24EEEvPfiiS1__param_2,
	.param .u64 .ptr .align 1 _ZN6device15scalar_nosharedILi24ELi24EEEvPfiiS1__param_3
)
{
	.reg .pred 	%p<13>;
	.reg .b32 	%r<32>;
	.reg .b32 	%f<68>;
	.reg .b64 	%rd<42>;

	ld.param.u64 	%rd11, [_ZN6device15scalar_nosharedILi24ELi24EEEvPfiiS1__param_0];
	ld.param.u32 	%r16, [_ZN6device15scalar_nosharedILi24ELi24EEEvPfiiS1__param_1];
	ld.param.u32 	%r17, [_ZN6device15scalar_nosharedILi24ELi24EEEvPfiiS1__param_2];
	ld.param.u64 	%rd10, [_ZN6device15scalar_nosharedILi24ELi24EEEvPfiiS1__param_3];
	cvta.to.global.u64 	%rd1, %rd11;
	mov.u32 	%r18, %ctaid.x;
	mul.lo.s32 	%r1, %r18, 24;
	mov.u32 	%r19, %ctaid.y;
	mul.lo.s32 	%r2, %r19, 24;
	add.s32 	%r20, %r2, 24;
	setp.gt.u32 	%p1, %r1, %r20;
	@%p1 bra 	$L__BB6_16;
	mov.u32 	%r21, %tid.x;
	add.s32 	%r3, %r1, %r21;
	setp.ge.s32 	%p2, %r3, %r17;
	@%p2 bra 	$L__BB6_16;
	mov.u32 	%r22, %tid.y;
	add.s32 	%r4, %r2, %r22;
	setp.ge.u32 	%p3, %r4, %r17;
	@%p3 bra 	$L__BB6_16;
	mul.lo.s32 	%r23, %r16, %r3;
	cvt.s64.s32 	%rd2, %r23;
	mul.lo.s32 	%r24, %r16, %r4;
	cvt.s64.s32 	%rd3, %r24;
	setp.lt.s32 	%p4, %r16, 1;
	mov.f32 	%f67, 0f00000000;
	@%p4 bra 	$L__BB6_15;
	and.b32  	%r5, %r16, 7;
	setp.lt.u32 	%p5, %r16, 8;
	mov.f32 	%f67, 0f00000000;
	mov.b32 	%r30, 0;
	@%p5 bra 	$L__BB6_7;
	and.b32  	%r30, %r16, 2147483640;
	neg.s32 	%r28, %r30;
	shl.b64 	%rd12, %rd2, 2;
	add.s64 	%rd13, %rd12, %rd1;
	add.s64 	%rd41, %rd13, 16;
	shl.b64 	%rd14, %rd3, 2;
	add.s64 	%rd15, %rd14, %rd1;
	add.s64 	%rd40, %rd15, 16;
	mov.f32 	%f67, 0f00000000;
$L__BB6_6:
	.pragma "nounroll";
	ld.global.f32 	%f17, [%rd41+-16];
	ld.global.f32 	%f18, [%rd40+-16];
	fma.rn.f32 	%f19, %f17, %f18, %f67;
	ld.global.f32 	%f20, [%rd41+-12];
	ld.global.f32 	%f21, [%rd40+-12];
	fma.rn.f32 	%f22, %f20, %f21, %f19;
	ld.global.f32 	%f23, [%rd41+-8];
	ld.global.f32 	%f24, [%rd40+-8];
	fma.rn.f32 	%f25, %f23, %f24, %f22;
	ld.global.f32 	%f26, [%rd41+-4];
	ld.global.f32 	%f27, [%rd40+-4];
	fma.rn.f32 	%f28, %f26, %f27, %f25;
	ld.global.f32 	%f29, [%rd41];
	ld.global.f32 	%f30, [%rd40];
	fma.rn.f32 	%f31, %f29, %f30, %f28;
	ld.global.f32 	%f32, [%rd41+4];
	ld.global.f32 	%f33, [%rd40+4];
	fma.rn.f32 	%f34, %f32, %f33, %f31;
	ld.global.f32 	%f35, [%rd41+8];
	ld.global.f32 	%f36, [%rd40+8];
	fma.rn.f32 	%f37, %f35, %f36, %f34;
	ld.global.f32 	%f38, [%rd41+12];
	ld.global.f32 	%f39, [%rd40+12];
	fma.rn.f32 	%f67, %f38, %f39, %f37;
	add.s32 	%r28, %r28, 8;
	add.s64 	%rd41, %rd41, 32;
	add.s64 	%rd40, %rd40, 32;
	setp.ne.s32 	%p6, %r28, 0;
	@%p6 bra 	$L__BB6_6;
$L__BB6_7:
	setp.eq.s32 	%p7, %r5, 0;
	@%p7 bra 	$L__BB6_15;
	and.b32  	%r11, %r16, 3;
	setp.lt.u32 	%p8, %r5, 4;
	@%p8 bra 	$L__BB6_10;
	cvt.u64.u32 	%rd16, %r30;
	add.s64 	%rd17, %rd16, %rd2;
	shl.b64 	%rd18, %rd17, 2;
	add.s64 	%rd19, %rd1, %rd18;
	ld.global.f32 	%f41, [%rd19];
	add.s64 	%rd20, %rd16, %rd3;
	shl.b64 	%rd21, %rd20, 2;
	add.s64 	%rd22, %rd1, %rd21;
	ld.global.f32 	%f42, [%rd22];
	fma.rn.f32 	%f43, %f41, %f42, %f67;
	ld.global.f32 	%f44, [%rd19+4];
	ld.global.f32 	%f45, [%rd22+4];
	fma.rn.f32 	%f46, %f44, %f45, %f43;
	ld.global.f32 	%f47, [%rd19+8];
	ld.global.f32 	%f48, [%rd22+8];
	fma.rn.f32 	%f49, %f47, %f48, %f46;
	ld.global.f32 	%f50, [%rd19+12];
	ld.global.f32 	%f51, [%rd22+12];
	fma.rn.f32 	%f67, %f50, %f51, %f49;
	add.s32 	%r30, %r30, 4;
$L__BB6_10:
	setp.eq.s32 	%p9, %r11, 0;
	@%p9 bra 	$L__BB6_15;
	setp.eq.s32 	%p10, %r11, 1;
	@%p10 bra 	$L__BB6_13;
	cvt.u64.u32 	%rd23, %r30;
	add.s64 	%rd24, %rd23, %rd2;
	shl.b64 	%rd25, %rd24, 2;
	add.s64 	%rd26, %rd1, %rd25;
	ld.global.f32 	%f53, [%rd26];
	add.s64 	%rd27, %rd23, %rd3;
	shl.b64 	%rd28, %rd27, 2;
	add.s64 	%rd29, %rd1, %rd28;
	ld.global.f32 	%f54, [%rd29];
	fma.rn.f32 	%f55, %f53, %f54, %f67;
	ld.global.f32 	%f56, [%rd26+4];
	ld.global.f32 	%f57, [%rd29+4];
	fma.rn.f32 	%f67, %f56, %f57, %f55;
	add.s32 	%r30, %r30, 2;
$L__BB6_13:
	and.b32  	%r26, %r16, 1;
	setp.eq.b32 	%p11, %r26, 1;
	not.pred 	%p12, %p11;
	@%p12 bra 	$L__BB6_15;
	cvt.u64.u32 	%rd30, %r30;
	add.s64 	%rd31, %rd30, %rd2;
	shl.b64 	%rd32, %rd31, 2;
	add.s64 	%rd33, %rd1, %rd32;
	ld.global.f32 	%f58, [%rd33];
	add.s64 	%rd34, %rd30, %rd3;
	shl.b64 	%rd35, %rd34, 2;
	add.s64 	%rd36, %rd1, %rd35;
	ld.global.f32 	%f59, [%rd36];
	fma.rn.f32 	%f67, %f58, %f59, %f67;
$L__BB6_15:
	mad.lo.s32 	%r27, %r17, %r3, %r4;
	cvta.to.global.u64 	%rd37, %rd10;
	mul.wide.u32 	%rd38, %r27, 4;
	add.s64 	%rd39, %rd37, %rd38;
	st.global.f32 	[%rd39], %f67;
$L__BB6_16:
	ret;

}
	// .globl	_ZN6device16scalar_conflictsILi24ELi24EEEvPfiiS1_
.visible .entry _ZN6device16scalar_conflictsILi24ELi24EEEvPfiiS1_(
	.param .u64 .ptr .align 1 _ZN6device16scalar_conflictsILi24ELi24EEEvPfiiS1__param_0,
	.param .u32 _ZN6device16scalar_conflictsILi24ELi24EEEvPfiiS1__param_1,
	.param .u32 _ZN6device16scalar_conflictsILi24ELi24EEEvPfiiS1__param_2,
	.param .u64 .ptr .align 1 _ZN6device16scalar_conflictsILi24ELi24EEEvPfiiS1__param_3
)
{
	.reg .pred 	%p<19>;
	.reg .b32 	%r<64>;
	.reg .b32 	%f<14>;
	.reg .b64 	%rd<24>;
	// demoted variable
	.shared .align 4 .b8 _ZZN6device16scalar_conflictsILi24ELi24EEEvPfiiS1_E4left[3072];
	// demoted variable
	.shared .align 4 .b8 _ZZN6device16scalar_conflictsILi24ELi24EEEvPfiiS1_E5right[3072];
	ld.param.u64 	%rd13, [_ZN6device16scalar_conflictsILi24ELi24EEEvPfiiS1__param_0];
	ld.param.u32 	%r31, [_ZN6device16scalar_conflictsILi24ELi24EEEvPfiiS1__param_1];
	ld.param.u32 	%r32, [_ZN6device16scalar_conflictsILi24ELi24EEEvPfiiS1__param_2];
	ld.param.u64 	%rd12, [_ZN6device16scalar_conflictsILi24ELi24EEEvPfiiS1__param_3];
	cvta.to.global.u64 	%rd1, %rd13;
	mov.u32 	%r1, %ctaid.x;
	mul.lo.s32 	%r33, %r1, 24;
	mov.u32 	%r2, %ctaid.y;
	mad.lo.s32 	%r34, %r2, 24, 24;
	setp.gt.u32 	%p1, %r33, %r34;
	@%p1 bra 	$L__BB7_15;
	mov.u32 	%r35, %ntid.x;
	mul.lo.s32 	%r3, %r1, %r35;
	mov.u32 	%r4, %tid.x;
	add.s32 	%r5, %r3, %r4;
	mov.u32 	%r36, %ntid.y;
	mul.lo.s32 	%r6, %r2, %r36;
	mov.u32 	%r7, %tid.y;
	add.s32 	%r8, %r6, %r7;
	mad.lo.s32 	%r9, %r7, 24, %r4;
	mul.lo.s32 	%r37, %r32, %r31;
	cvt.s64.s32 	%rd2, %r37;
	setp.lt.s32 	%p2, %r31, 1;
	mov.f32 	%f12, 0f00000000;
	@%p2 bra 	$L__BB7_13;
	shl.b64 	%rd14, %rd2, 2;
	add.s64 	%rd3, %rd1, %rd14;
	mul.lo.s32 	%r10, %r31, %r3;
	shl.b32 	%r39, %r9, 2;
	mov.u32 	%r40, _ZZN6device16scalar_conflictsILi24ELi24EEEvPfiiS1_E4left;
	add.s32 	%r11, %r40, %r39;
	mul.lo.s32 	%r12, %r31, %r6;
	mov.u32 	%r41, _ZZN6device16scalar_conflictsILi24ELi24EEEvPfiiS1_E5right;
	add.s32 	%r13, %r41, %r39;
	shl.b32 	%r42, %r4, 7;
	add.s32 	%r14, %r40, %r42;
	shl.b32 	%r43, %r7, 7;
	add.s32 	%r15, %r41, %r43;
	mov.f32 	%f12, 0f00000000;
	mov.b32 	%r57, 0;
	mul.wide.u32 	%rd16, %r31, 4;
$L__BB7_3:
	setp.gt.u32 	%p3, %r9, 31;
	add.s32 	%r17, %r57, %r9;
	setp.ge.s32 	%p4, %r17, %r31;
	or.pred  	%p5, %p3, %p4;
	@%p5 bra 	$L__BB7_10;
	add.s32 	%r45, %r17, %r10;
	cvt.u64.u32 	%rd4, %r45;
	setp.ge.s64 	%p6, %rd4, %rd2;
	@%p6 bra 	$L__BB7_7;
	shl.b64 	%rd15, %rd4, 2;
	add.s64 	%rd22, %rd1, %rd15;
	mov.b32 	%r58, 0;
$L__BB7_6:
	ld.global.f32 	%f7, [%rd22];
	shl.b32 	%r47, %r58, 7;
	add.s32 	%r48, %r11, %r47;
	st.shared.f32 	[%r48], %f7;
	add.s32 	%r19, %r58, 1;
	add.s64 	%rd22, %rd22, %rd16;
	setp.lt.u32 	%p7, %r58, 23;
	setp.lt.u64 	%p8, %rd22, %rd3;
	and.pred  	%p9, %p7, %p8;
	mov.u32 	%r58, %r19;
	@%p9 bra 	$L__BB7_6;
$L__BB7_7:
	add.s32 	%r49, %r17, %r12;
	cvt.u64.u32 	%rd8, %r49;
	setp.ge.s64 	%p10, %rd8, %rd2;
	@%p10 bra 	$L__BB7_10;
	shl.b64 	%rd17, %rd8, 2;
	add.s64 	%rd23, %rd1, %rd17;
	mov.b32 	%r59, 0;
$L__BB7_9:
	ld.global.f32 	%f8, [%rd23];
	shl.b32 	%r51, %r59, 7;
	add.s32 	%r52, %r13, %r51;
	st.shared.f32 	[%r52], %f8;
	add.s32 	%r21, %r59, 1;
	add.s64 	%rd23, %rd23, %rd16;
	setp.lt.u32 	%p11, %r59, 23;
	setp.lt.u64 	%p12, %rd23, %rd3;
	and.pred  	%p13, %p11, %p12;
	mov.u32 	%r59, %r21;
	@%p13 bra 	$L__BB7_9;
$L__BB7_10:
	bar.sync 	0;
	mov.b32 	%r63, 1;
	mov.u32 	%r60, %r14;
	mov.u32 	%r61, %r15;
	mov.u32 	%r62, %r57;
$L__BB7_11:
	add.s32 	%r54, %r63, -1;
	ld.shared.f32 	%f9, [%r60];
	ld.shared.f32 	%f10, [%r61];
	fma.rn.f32 	%f12, %f9, %f10, %f12;
	setp.lt.u32 	%p14, %r54, 31;
	add.s32 	%r62, %r62, 1;
	setp.lt.s32 	%p15, %r62, %r31;
	and.pred  	%p16, %p14, %p15;
	add.s32 	%r63, %r63, 1;
	add.s32 	%r61, %r61, 4;
	add.s32 	%r60, %r60, 4;
	@%p16 bra 	$L__BB7_11;
	bar.sync 	0;
	add.s32 	%r57, %r57, 32;
	setp.lt.s32 	%p17, %r57, %r31;
	@%p17 bra 	$L__BB7_3;
$L__BB7_13:
	max.s32 	%r55, %r5, %r8;
	setp.ge.s32 	%p18, %r55, %r32;
	@%p18 bra 	$L__BB7_15;
	mad.lo.s32 	%r56, %r32, %r5, %r8;
	cvta.to.global.u64 	%rd19, %rd12;
	mul.wide.s32 	%rd20, %r56, 4;
	add.s64 	%rd21, %rd19, %rd20;
	st.global.f32 	[%rd21], %f12;
$L__BB7_15:
	ret;

}
	// .globl	_ZN6device19scalar_no_conflictsILi24ELi24EEEvPfiiS1_
.visible .entry _ZN6device19scalar_no_conflictsILi24ELi24EEEvPfiiS1_(
	.param .u64 .ptr .align 1 _ZN6device19scalar_no_conflictsILi24ELi24EEEvPfiiS1__param_0,
	.param .u32 _ZN6device19scalar_no_conflictsILi24ELi24EEEvPfiiS1__param_1,
	.param .u32 _ZN6device19scalar_no_conflictsILi24ELi24EEEvPfiiS1__param_2,
	.param .u64 .ptr .align 1 _ZN6device19scalar_no_conflictsILi24ELi24EEEvPfiiS1__param_3
)
{
	.reg .pred 	%p<23>;
	.reg .b32 	%r<112>;
	.reg .b32 	%f<26>;
	.reg .b64 	%rd<30>;
	// demoted variable
	.shared .align 4 .b8 _ZZN6device19scalar_no_conflictsILi24ELi24EEEvPfiiS1_E4left[3168];
	// demoted variable
	.shared .align 4 .b8 _ZZN6device19scalar_no_conflictsILi24ELi24EEEvPfiiS1_E5right[3168];
	ld.param.u64 	%rd9, [_ZN6device19scalar_no_conflictsILi24ELi24EEEvPfiiS1__param_0];
	ld.param.u32 	%r45, [_ZN6device19scalar_no_conflictsILi24ELi24EEEvPfiiS1__param_1];
	ld.param.u32 	%r46, [_ZN6device19scalar_no_conflictsILi24ELi24EEEvPfiiS1__param_2];
	cvta.to.global.u64 	%rd1, %rd9;
	mov.u32 	%r1, %ctaid.x;
	mul.lo.s32 	%r47, %r1, 24;
	mov.u32 	%r2, %ctaid.y;
	mad.lo.s32 	%r48, %r2, 24, 24;
	setp.gt.u32 	%p1, %r47, %r48;
	@%p1 bra 	$L__BB8_25;
	mov.u32 	%r49, %ntid.x;
	mul.lo.s32 	%r3, %r1, %r49;
	mov.u32 	%r4, %tid.x;
	add.s32 	%r5, %r3, %r4;
	mov.u32 	%r50, %ntid.y;
	mul.lo.s32 	%r6, %r2, %r50;
	mov.u32 	%r7, %tid.y;
	add.s32 	%r8, %r6, %r7;
	mul.lo.s32 	%r9, %r7, 24;
	setp.lt.s32 	%p2, %r45, 1;
	mov.f32 	%f24, 0f00000000;
	@%p2 bra 	$L__BB8_23;
	mov.u32 	%r52, _ZZN6device19scalar_no_conflictsILi24ELi24EEEvPfiiS1_E4left;
	mad.lo.s32 	%r10, %r4, 132, %r52;
	mov.u32 	%r53, _ZZN6device19scalar_no_conflictsILi24ELi24EEEvPfiiS1_E5right;
	mad.lo.s32 	%r11, %r7, 132, %r53;
	add.s32 	%r54, %r46, -1;
	sub.s32 	%r12, %r54, %r3;
	min.u32 	%r55, %r12, 23;
	add.s32 	%r56, %r55, 1;
	sub.s32 	%r13, %r54, %r6;
	min.u32 	%r57, %r13, 23;
	add.s32 	%r58, %r57, 1;
	and.b32  	%r14, %r56, 3;
	and.b32  	%r15, %r56, 60;
	and.b32  	%r16, %r58, 3;
	and.b32  	%r17, %r58, 60;
	mad.lo.s32 	%r59, %r3, %r45, %r4;
	add.s32 	%r18, %r59, %r9;
	neg.s32 	%r19, %r15;
	shl.b32 	%r60, %r4, 2;
	mad.lo.s32 	%r61, %r7, 96, %r60;
	add.s32 	%r62, %r61, %r52;
	add.s32 	%r20, %r62, 264;
	mov.f32 	%f24, 0f00000000;
	mov.b32 	%r100, 0;
	mul.wide.u32 	%rd3, %r45, 4;
$L__BB8_3:
	mov.u32 	%r63, %tid.y;
	mov.u32 	%r64, %tid.x;
	mad.lo.s32 	%r65, %r63, 24, %r64;
	setp.gt.u32 	%p3, %r65, 31;
	add.s32 	%r22, %r100, %r65;
	setp.ge.s32 	%p4, %r22, %r45;
	or.pred  	%p5, %p3, %p4;
	@%p5 bra 	$L__BB8_20;
	setp.ge.s32 	%p6, %r3, %r46;
	@%p6 bra 	$L__BB8_12;
	setp.lt.u32 	%p7, %r12, 3;
	mov.b32 	%r102, 0;
	mov.u32 	%r106, %r3;
	@%p7 bra 	$L__BB8_8;
	add.s32 	%r105, %r18, %r100;
	mov.u32 	%r103, %r20;
	mov.u32 	%r104, %r19;
	mov.u32 	%r106, %r3;
$L__BB8_7:
	mul.wide.s32 	%rd10, %r105, 4;
	add.s64 	%rd11, %rd1, %rd10;
	ld.global.f32 	%f7, [%rd11];
	st.shared.f32 	[%r103+-264], %f7;
	add.s64 	%rd13, %rd11, %rd3;
	ld.global.f32 	%f8, [%rd13];
	st.shared.f32 	[%r103+-132], %f8;
	add.s64 	%rd14, %rd13, %rd3;
	ld.global.f32 	%f9, [%rd14];
	st.shared.f32 	[%r103], %f9;
	add.s64 	%rd15, %rd14, %rd3;
	ld.global.f32 	%f10, [%rd15];
	st.shared.f32 	[%r103+132], %f10;
	add.s32 	%r106, %r106, 4;
	shl.b32 	%r68, %r45, 2;
	add.s32 	%r105, %r105, %r68;
	add.s32 	%r104, %r104, 4;
	add.s32 	%r103, %r103, 528;
	setp.eq.s32 	%p8, %r104, 0;
	mov.u32 	%r102, %r15;
	@%p8 bra 	$L__BB8_8;
	bra.uni 	$L__BB8_7;
$L__BB8_8:
	setp.eq.s32 	%p9, %r14, 0;
	@%p9 bra 	$L__BB8_12;
	setp.eq.s32 	%p10, %r14, 1;
	mad.lo.s32 	%r69, %r106, %r45, %r22;
	mul.wide.s32 	%rd16, %r69, 4;
	add.s64 	%rd2, %rd1, %rd16;
	ld.global.f32 	%f11, [%rd2];
	mov.u32 	%r70, %tid.y;
	mov.u32 	%r71, %tid.x;
	mad.lo.s32 	%r72, %r70, 24, %r71;
	shl.b32 	%r73, %r72, 2;
	mov.u32 	%r74, _ZZN6device19scalar_no_conflictsILi24ELi24EEEvPfiiS1_E4left;
	add.s32 	%r75, %r74, %r73;
	mad.lo.s32 	%r26, %r102, 132, %r75;
	st.shared.f32 	[%r26], %f11;
	@%p10 bra 	$L__BB8_12;
	setp.eq.s32 	%p11, %r14, 2;
	add.s64 	%rd4, %rd2, %rd3;
	ld.global.f32 	%f12, [%rd4];
	st.shared.f32 	[%r26+132], %f12;
	@%p11 bra 	$L__BB8_12;
	add.s64 	%rd17, %rd4, %rd3;
	ld.global.f32 	%f13, [%rd17];
	st.shared.f32 	[%r26+264], %f13;
$L__BB8_12:
	setp.ge.s32 	%p12, %r6, %r46;
	@%p12 bra 	$L__BB8_20;
	setp.lt.u32 	%p13, %r13, 3;
	mov.b32 	%r110, 0;
	mov.u32 	%r109, %r6;
	@%p13 bra 	$L__BB8_16;
	mov.b32 	%r108, 0;
	mov.u32 	%r109, %r6;
$L__BB8_15:
	mad.lo.s32 	%r78, %r109, %r45, %r22;
	mul.wide.s32 	%rd18, %r78, 4;
	add.s64 	%rd19, %rd1, %rd18;
	ld.global.f32 	%f14, [%rd19];
	mov.u32 	%r79, %tid.y;
	mov.u32 	%r80, %tid.x;
	mad.lo.s32 	%r81, %r79, 24, %r80;
	shl.b32 	%r82, %r81, 2;
	mov.u32 	%r83, _ZZN6device19scalar_no_conflictsILi24ELi24EEEvPfiiS1_E5right;
	add.s32 	%r84, %r83, %r82;
	mad.lo.s32 	%r85, %r108, 132, %r84;
	st.shared.f32 	[%r85], %f14;
	mul.wide.u32 	%rd20, %r45, 4;
	add.s64 	%rd21, %rd19, %rd20;
	ld.global.f32 	%f15, [%rd21];
	st.shared.f32 	[%r85+132], %f15;
	add.s64 	%rd22, %rd21, %rd20;
	ld.global.f32 	%f16, [%rd22];
	st.shared.f32 	[%r85+264], %f16;
	add.s64 	%rd23, %rd22, %rd20;
	ld.global.f32 	%f17, [%rd23];
	st.shared.f32 	[%r85+396], %f17;
	add.s32 	%r108, %r108, 4;
	add.s32 	%r109, %r109, 4;
	setp.ne.s32 	%p14, %r108, %r17;
	mov.u32 	%r110, %r17;
	@%p14 bra 	$L__BB8_15;
$L__BB8_16:
	setp.eq.s32 	%p15, %r16, 0;
	@%p15 bra 	$L__BB8_20;
	setp.eq.s32 	%p16, %r16, 1;
	mad.lo.s32 	%r86, %r109, %r45, %r22;
	mul.wide.s32 	%rd24, %r86, 4;
	add.s64 	%rd5, %rd1, %rd24;
	ld.global.f32 	%f18, [%rd5];
	mov.u32 	%r87, %tid.y;
	mov.u32 	%r88, %tid.x;
	mad.lo.s32 	%r89, %r87, 24, %r88;
	shl.b32 	%r90, %r89, 2;
	mov.u32 	%r91, _ZZN6device19scalar_no_conflictsILi24ELi24EEEvPfiiS1_E5right;
	add.s32 	%r92, %r91, %r90;
	mad.lo.s32 	%r41, %r110, 132, %r92;
	st.shared.f32 	[%r41], %f18;
	@%p16 bra 	$L__BB8_20;
	setp.eq.s32 	%p17, %r16, 2;
	mul.wide.u32 	%rd6, %r45, 4;
	add.s64 	%rd7, %rd5, %rd6;
	ld.global.f32 	%f19, [%rd7];
	st.shared.f32 	[%r41+132], %f19;
	@%p17 bra 	$L__BB8_20;
	add.s64 	%rd25, %rd7, %rd6;
	ld.global.f32 	%f20, [%rd25];
	st.shared.f32 	[%r41+264], %f20;
$L__BB8_20:
	bar.sync 	0;
	mov.b32 	%r111, 0;
$L__BB8_21:
	shl.b32 	%r94, %r111, 2;
	add.s32 	%r95, %r10, %r94;
	ld.shared.f32 	%f21, [%r95];
	add.s32 	%r96, %r11, %r94;
	ld.shared.f32 	%f22, [%r96];
	fma.rn.f32 	%f24, %f21, %f22, %f24;
	add.s32 	%r43, %r111, 1;
	setp.lt.u32 	%p18, %r111, 31;
	add.s32 	%r97, %r43, %r100;
	setp.lt.s32 	%p19, %r97, %r45;
	and.pred  	%p20, %p18, %p19;
	mov.u32 	%r111, %r43;
	@%p20 bra 	$L__BB8_21;
	bar.sync 	0;
	add.s32 	%r100, %r100, 32;
	setp.lt.s32 	%p21, %r100, %r45;
	@%p21 bra 	$L__BB8_3;
$L__BB8_23:
	max.s32 	%r98, %r5, %r8;
	setp.ge.s32 	%p22, %r98, %r46;
	@%p22 bra 	$L__BB8_25;
	ld.param.u64 	%rd29, [_ZN6device19scalar_no_conflictsILi24ELi24EEEvPfiiS1__param_3];
	mad.lo.s32 	%r99, %r46, %r5, %r8;
	cvta.to.global.u64 	%rd26, %rd29;
	mul.wide.s32 	%rd27, %r99, 4;
	add.s64 	%rd28, %rd26, %rd27;
	st.global.f32 	[%rd28], %f24;
$L__BB8_25:
	ret;

}
	// .globl	_ZN6device15scalar_nosharedILi32ELi32EEEvPfiiS1_
.visible .entry _ZN6device15scalar_nosharedILi32ELi32EEEvPfiiS1_(
	.param .u64 .ptr .align 1 _ZN6device15scalar_nosharedILi32ELi32EEEvPfiiS1__param_0,
	.param .u32 _ZN6device15scalar_nosharedILi32ELi32EEEvPfiiS1__param_1,
	.param .u32 _ZN6device15scalar_nosharedILi32ELi32EEEvPfiiS1__param_2,
	.param .u64 .ptr .align 1 _ZN6device15scalar_nosharedILi32ELi32EEEvPfiiS1__param_3
)
{
	.reg .pred 	%p<13>;
	.reg .b32 	%r<32>;
	.reg .b32 	%f<68>;
	.reg .b64 	%rd<42>;

	ld.param.u64 	%rd11, [_ZN6device15scalar_nosharedILi32ELi32EEEvPfiiS1__param_0];
	ld.param.u32 	%r16, [_ZN6device15scalar_nosharedILi32ELi32EEEvPfiiS1__param_1];
	ld.param.u32 	%r17, [_ZN6device15scalar_nosharedILi32ELi32EEEvPfiiS1__param_2];
	ld.param.u64 	%rd10, [_ZN6device15scalar_nosharedILi32ELi32EEEvPfiiS1__param_3];
	cvta.to.global.u64 	%rd1, %rd11;
	mov.u32 	%r18, %ctaid.x;
	shl.b32 	%r1, %r18, 5;
	mov.u32 	%r19, %ctaid.y;
	shl.b32 	%r2, %r19, 5;
	add.s32 	%r20, %r2, 32;
	setp.gt.u32 	%p1, %r1, %r20;
	@%p1 bra 	$L__BB9_16;
	mov.u32 	%r21, %tid.x;
	add.s32 	%r3, %r1, %r21;
	setp.ge.s32 	%p2, %r3, %r17;
	@%p2 bra 	$L__BB9_16;
	mov.u32 	%r22, %tid.y;
	add.s32 	%r4, %r2, %r22;
	setp.ge.u32 	%p3, %r4, %r17;
	@%p3 bra 	$L__BB9_16;
	mul.lo.s32 	%r23, %r16, %r3;
	cvt.s64.s32 	%rd2, %r23;
	mul.lo.s32 	%r24, %r16, %r4;
	cvt.s64.s32 	%rd3, %r24;
	setp.lt.s32 	%p4, %r16, 1;
	mov.f32 	%f67, 0f00000000;
	@%p4 bra 	$L__BB9_15;
	and.b32  	%r5, %r16, 7;
	setp.lt.u32 	%p5, %r16, 8;
	mov.f32 	%f67, 0f00000000;
	mov.b32 	%r30, 0;
	@%p5 bra 	$L__BB9_7;
	and.b32  	%r30, %r16, 2147483640;
	neg.s32 	%r28, %r30;
	shl.b64 	%rd12, %rd2, 2;
	add.s64 	%rd13, %rd12, %rd1;
	add.s64 	%rd41, %rd13, 16;
	shl.b64 	%rd14, %rd3, 2;
	add.s64 	%rd15, %rd14, %rd1;
	add.s64 	%rd40, %rd15, 16;
	mov.f32 	%f67, 0f00000000;
$L__BB9_6:
	.pragma "nounroll";
	ld.global.f32 	%f17, [%rd41+-16];
	ld.global.f32 	%f18, [%rd40+-16];
	fma.rn.f32 	%f19, %f17, %f18, %f67;
	ld.global.f32 	%f20, [%rd41+-12];
	ld.global.f32 	%f21, [%rd40+-12];
	fma.rn.f32 	%f22, %f20, %f21, %f19;
	ld.global.f32 	%f23, [%rd41+-8];
	ld.global.f32 	%f24, [%rd40+-8];
	fma.rn.f32 	%f25, %f23, %f24, %f22;
	ld.global.f32 	%f26, [%rd41+-4];
	ld.global.f32 	%f27, [%rd40+-4];
	fma.rn.f32 	%f28, %f26, %f27, %f25;
	ld.global.f32 	%f29, [%rd41];
	ld.global.f32 	%f30, [%rd40];
	fma.rn.f32 	%f31, %f29, %f30, %f28;
	ld.global.f32 	%f32, [%rd41+4];
	ld.global.f32 	%f33, [%rd40+4];
	fma.rn.f32 	%f34, %f32, %f33, %f31;
	ld.global.f32 	%f35, [%rd41+8];
	ld.global.f32 	%f36, [%rd40+8];
	fma.rn.f32 	%f37, %f35, %f36, %f34;
	ld.global.f32 	%f38, [%rd41+12];
	ld.global.f32 	%f39, [%rd40+12];
	fma.rn.f32 	%f67, %f38, %f39, %f37;
	add.s32 	%r28, %r28, 8;
	add.s64 	%rd41, %rd41, 32;
	add.s64 	%rd40, %rd40, 32;
	setp.ne.s32 	%p6, %r28, 0;
	@%p6 bra 	$L__BB9_6;
$L__BB9_7:
	setp.eq.s32 	%p7, %r5, 0;
	@%p7 bra 	$L__BB9_15;
	and.b32  	%r11, %r16, 3;
	setp.lt.u32 	%p8, %r5, 4;
	@%p8 bra 	$L__BB9_10;
	cvt.u64.u32 	%rd16, %r30;
	add.s64 	%rd17, %rd16, %rd2;
	shl.b64 	%rd18, %rd17, 2;
	add.s64 	%rd19, %rd1, %rd18;
	ld.global.f32 	%f41, [%rd19];
	add.s64 	%rd20, %rd16, %rd3;
	shl.b64 	%rd21, %rd20, 2;
	add.s64 	%rd22, %rd1, %rd21;
	ld.global.f32 	%f42, [%rd22];
	fma.rn.f32 	%f43, %f41, %f42, %f67;
	ld.global.f32 	%f44, [%rd19+4];
	ld.global.f32 	%f45, [%rd22+4];
	fma.rn.f32 	%f46, %f44, %f45, %f43;
	ld.global.f32 	%f47, [%rd19+8];
	ld.global.f32 	%f48, [%rd22+8];
	fma.rn.f32 	%f49, %f47, %f48, %f46;
	ld.global.f32 	%f50, [%rd19+12];
	ld.global.f32 	%f51, [%rd22+12];
	fma.rn.f32 	%f67, %f50, %f51, %f49;
	add.s32 	%r30, %r30, 4;
$L__BB9_10:
	setp.eq.s32 	%p9, %r11, 0;
	@%p9 bra 	$L__BB9_15;
	setp.eq.s32 	%p10, %r11, 1;
	@%p10 bra 	$L__BB9_13;
	cvt.u64.u32 	%rd23, %r30;
	add.s64 	%rd24, %rd23, %rd2;
	shl.b64 	%rd25, %rd24, 2;
	add.s64 	%rd26, %rd1, %rd25;
	ld.global.f32 	%f53, [%rd26];
	add.s64 	%rd27, %rd23, %rd3;
	shl.b64 	%rd28, %rd27, 2;
	add.s64 	%rd29, %rd1, %rd28;
	ld.global.f32 	%f54, [%rd29];
	fma.rn.f32 	%f55, %f53, %f54, %f67;
	ld.global.f32 	%f56, [%rd26+4];
	ld.global.f32 	%f57, [%rd29+4];
	fma.rn.f32 	%f67, %f56, %f57, %f55;
	add.s32 	%r30, %r30, 2;
$L__BB9_13:
	and.b32  	%r26, %r16, 1;
	setp.eq.b32 	%p11, %r26, 1;
	not.pred 	%p12, %p11;
	@%p12 bra 	$L__BB9_15;
	cvt.u64.u32 	%rd30, %r30;
	add.s64 	%rd31, %rd30, %rd2;
	shl.b64 	%rd32, %rd31, 2;
	add.s64 	%rd33, %rd1, %rd32;
	ld.global.f32 	%f58, [%rd33];
	add.s64 	%rd34, %rd30, %rd3;
	shl.b64 	%rd35, %rd34, 2;
	add.s64 	%rd36, %rd1, %rd35;
	ld.global.f32 	%f59, [%rd36];
	fma.rn.f32 	%f67, %f58, %f59, %f67;
$L__BB9_15:
	mad.lo.s32 	%r27, %r17, %r3, %r4;
	cvta.to.global.u64 	%rd37, %rd10;
	mul.wide.u32 	%rd38, %r27, 4;
	add.s64 	%rd39, %rd37, %rd38;
	st.global.f32 	[%rd39], %f67;
$L__BB9_16:
	ret;

}
	// .globl	_ZN6device16scalar_conflictsILi32ELi32EEEvPfiiS1_
.visible .entry _ZN6device16scalar_conflictsILi32ELi32EEEvPfiiS1_(
	.param .u64 .ptr .align 1 _ZN6device16scalar_conflictsILi32ELi32EEEvPfiiS1__param_0,
	.param .u32 _ZN6device16scalar_conflictsILi32ELi32EEEvPfiiS1__param_1,
	.param .u32 _ZN6device16scalar_conflictsILi32ELi32EEEvPfiiS1__param_2,
	.param .u64 .ptr .align 1 _ZN6device16scalar_conflictsILi32ELi32EEEvPfiiS1__param_3
)
{
	.reg .pred 	%p<19>;
	.reg .b32 	%r<66>;
	.reg .b32 	%f<14>;
	.reg .b64 	%rd<24>;
	// demoted variable
	.shared .align 4 .b8 _ZZN6device16scalar_conflictsILi32ELi32EEEvPfiiS1_E4left[4096];
	// demoted variable
	.shared .align 4 .b8 _ZZN6device16scalar_conflictsILi32ELi32EEEvPfiiS1_E5right[4096];
	ld.param.u64 	%rd13, [_ZN6device16scalar_conflictsILi32ELi32EEEvPfiiS1__param_0];
	ld.param.u32 	%r31, [_ZN6device16scalar_conflictsILi32ELi32EEEvPfiiS1__param_1];
	ld.param.u32 	%r32, [_ZN6device16scalar_conflictsILi32ELi32EEEvPfiiS1__param_2];
	ld.param.u64 	%rd12, [_ZN6device16scalar_conflictsILi32ELi32EEEvPfiiS1__param_3];
	cvta.to.global.u64 	%rd1, %rd13;
	mov.u32 	%r1, %ctaid.x;
	shl.b32 	%r33, %r1, 5;
	mov.u32 	%r2, %ctaid.y;
	shl.b32 	%r34, %r2, 5;
	add.s32 	%r35, %r34, 32;
	setp.gt.u32 	%p1, %r33, %r35;
	@%p1 bra 	$L__BB10_15;
	mov.u32 	%r36, %ntid.x;
	mul.lo.s32 	%r3, %r1, %r36;
	mov.u32 	%r4, %tid.x;
	add.s32 	%r5, %r3, %r4;
	mov.u32 	%r37, %ntid.y;
	mul.lo.s32 	%r6, %r2, %r37;
	mov.u32 	%r7, %tid.y;
	add.s32 	%r8, %r6, %r7;
	shl.b32 	%r38, %r7, 5;
	add.s32 	%r9, %r38, %r4;
	mul.lo.s32 	%r39, %r32, %r31;
	cvt.s64.s32 	%rd2, %r39;
	setp.lt.s32 	%p2, %r31, 1;
	mov.f32 	%f12, 0f00000000;
	@%p2 bra 	$L__BB10_13;
	shl.b64 	%rd14, %rd2, 2;
	add.s64 	%rd3, %rd1, %rd14;
	mul.lo.s32 	%r10, %r31, %r3;
	shl.b32 	%r41, %r9, 2;
	mov.u32 	%r42, _ZZN6device16scalar_conflictsILi32ELi32EEEvPfiiS1_E4left;
	add.s32 	%r11, %r42, %r41;
	mul.lo.s32 	%r12, %r31, %r6;
	mov.u32 	%r43, _ZZN6device16scalar_conflictsILi32ELi32EEEvPfiiS1_E5right;
	add.s32 	%r13, %r43, %r41;
	shl.b32 	%r44, %r4, 7;
	add.s32 	%r14, %r42, %r44;
	shl.b32 	%r45, %r7, 7;
	add.s32 	%r15, %r43, %r45;
	mov.f32 	%f12, 0f00000000;
	mov.b32 	%r59, 0;
	mul.wide.u32 	%rd16, %r31, 4;
$L__BB10_3:
	setp.gt.u32 	%p3, %r9, 31;
	add.s32 	%r17, %r59, %r9;
	setp.ge.s32 	%p4, %r17, %r31;
	or.pred  	%p5, %p3, %p4;
	@%p5 bra 	$L__BB10_10;
	add.s32 	%r47, %r17, %r10;
	cvt.u64.u32 	%rd4, %r47;
	setp.ge.s64 	%p6, %rd4, %rd2;
	@%p6 bra 	$L__BB10_7;
	shl.b64 	%rd15, %rd4, 2;
	add.s64 	%rd22, %rd1, %rd15;
	mov.b32 	%r60, 0;
$L__BB10_6:
	ld.global.f32 	%f7, [%rd22];
	shl.b32 	%r49, %r60, 7;
	add.s32 	%r50, %r11, %r49;
	st.shared.f32 	[%r50], %f7;
	add.s32 	%r19, %r60, 1;
	add.s64 	%rd22, %rd22, %rd16;
	setp.lt.u32 	%p7, %r60, 31;
	setp.lt.u64 	%p8, %rd22, %rd3;
	and.pred  	%p9, %p7, %p8;
	mov.u32 	%r60, %r19;
	@%p9 bra 	$L__BB10_6;
$L__BB10_7:
	add.s32 	%r51, %r17, %r12;
	cvt.u64.u32 	%rd8, %r51;
	setp.ge.s64 	%p10, %rd8, %rd2;
	@%p10 bra 	$L__BB10_10;
	shl.b64 	%rd17, %rd8, 2;
	add.s64 	%rd23, %rd1, %rd17;
	mov.b32 	%r61, 0;
$L__BB10_9:
	ld.global.f32 	%f8, [%rd23];
	shl.b32 	%r53, %r61, 7;
	add.s32 	%r54, %r13, %r53;
	st.shared.f32 	[%r54], %f8;
	add.s32 	%r21, %r61, 1;
	add.s64 	%rd23, %rd23, %rd16;
	setp.lt.u32 	%p11, %r61, 31;
	setp.lt.u64 	%p12, %rd23, %rd3;
	and.pred  	%p13, %p11, %p12;
	mov.u32 	%r61, %r21;
	@%p13 bra 	$L__BB10_9;
$L__BB10_10:
	bar.sync 	0;
	mov.b32 	%r65, 1;
	mov.u32 	%r62, %r14;
	mov.u32 	%r63, %r15;
	mov.u32 	%r64, %r59;
$L__BB10_11:
	add.s32 	%r56, %r65, -1;
	ld.shared.f32 	%f9, [%r62];
	ld.shared.f32 	%f10, [%r63];
	fma.rn.f32 	%f12, %f9, %f10, %f12;
	setp.lt.u32 	%p14, %r56, 31;
	add.s32 	%r64, %r64, 1;
	setp.lt.s32 	%p15, %r64, %r31;
	and.pred  	%p16, %p14, %p15;
	add.s32 	%r65, %r65, 1;
	add.s32 	%r63, %r63, 4;
	add.s32 	%r62, %r62, 4;
	@%p16 bra 	$L__BB10_11;
	bar.sync 	0;
	add.s32 	%r59, %r59, 32;
	setp.lt.s32 	%p17, %r59, %r31;
	@%p17 bra 	$L__BB10_3;
$L__BB10_13:
	max.s32 	%r57, %r5, %r8;
	setp.ge.s32 	%p18, %r57, %r32;
	@%p18 bra 	$L__BB10_15;
	mad.lo.s32 	%r58, %r32, %r5, %r8;
	cvta.to.global.u64 	%rd19, %rd12;
	mul.wide.s32 	%rd20, %r58, 4;
	add.s64 	%rd21, %rd19, %rd20;
	st.global.f32 	[%rd21], %f12;
$L__BB10_15:
	ret;

}
	// .globl	_ZN6device19scalar_no_conflictsILi32ELi32EEEvPfiiS1_
.visible .entry _ZN6device19scalar_no_conflictsILi32ELi32EEEvPfiiS1_(
	.param .u64 .ptr .align 1 _ZN6device19scalar_no_conflictsILi32ELi32EEEvPfiiS1__param_0,
	.param .u32 _ZN6device19scalar_no_conflictsILi32ELi32EEEvPfiiS1__param_1,
	.param .u32 _ZN6device19scalar_no_conflictsILi32ELi32EEEvPfiiS1__param_2,
	.param .u64 .ptr .align 1 _ZN6device19scalar_no_conflictsILi32ELi32EEEvPfiiS1__param_3
)
{
	.reg .pred 	%p<23>;
	.reg .b32 	%r<118>;
	.reg .b32 	%f<26>;
	.reg .b64 	%rd<30>;
	// demoted variable
	.shared .align 4 .b8 _ZZN6device19scalar_no_conflictsILi32ELi32EEEvPfiiS1_E4left[4224];
	// demoted variable
	.shared .align 4 .b8 _ZZN6device19scalar_no_conflictsILi32ELi32EEEvPfiiS1_E5right[4224];
	ld.param.u64 	%rd9, [_ZN6device19scalar_no_conflictsILi32ELi32EEEvPfiiS1__param_0];
	ld.param.u32 	%r45, [_ZN6device19scalar_no_conflictsILi32ELi32EEEvPfiiS1__param_1];
	ld.param.u32 	%r46, [_ZN6device19scalar_no_conflictsILi32ELi32EEEvPfiiS1__param_2];
	cvta.to.global.u64 	%rd1, %rd9;
	mov.u32 	%r1, %ctaid.x;
	shl.b32 	%r47, %r1, 5;
	mov.u32 	%r2, %ctaid.y;
	shl.b32 	%r48, %r2, 5;
	add.s32 	%r49, %r48, 32;
	setp.gt.u32 	%p1, %r47, %r49;
	@%p1 bra 	$L__BB11_25;
	mov.u32 	%r50, %ntid.x;
	mul.lo.s32 	%r3, %r1, %r50;
	mov.u32 	%r4, %tid.x;
	add.s32 	%r5, %r3, %r4;
	mov.u32 	%r51, %ntid.y;
	mul.lo.s32 	%r6, %r2, %r51;
	mov.u32 	%r7, %tid.y;
	add.s32 	%r8, %r6, %r7;
	shl.b32 	%r9, %r7, 5;
	setp.lt.s32 	%p2, %r45, 1;
	mov.f32 	%f24, 0f00000000;
	@%p2 bra 	$L__BB11_23;
	mov.u32 	%r53, _ZZN6device19scalar_no_conflictsILi32ELi32EEEvPfiiS1_E4left;
	mad.lo.s32 	%r10, %r4, 132, %r53;
	mov.u32 	%r54, _ZZN6device19scalar_no_conflictsILi32ELi32EEEvPfiiS1_E5right;
	mad.lo.s32 	%r11, %r7, 132, %r54;
	add.s32 	%r55, %r46, -1;
	sub.s32 	%r12, %r55, %r3;
	min.u32 	%r56, %r12, 31;
	add.s32 	%r57, %r56, 1;
	sub.s32 	%r13, %r55, %r6;
	min.u32 	%r58, %r13, 31;
	add.s32 	%r59, %r58, 1;
	and.b32  	%r14, %r57, 3;
	and.b32  	%r15, %r57, 60;
	and.b32  	%r16, %r59, 3;
	and.b32  	%r17, %r59, 60;
	mad.lo.s32 	%r60, %r3, %r45, %r4;
	add.s32 	%r18, %r60, %r9;
	neg.s32 	%r19, %r15;
	shl.b32 	%r61, %r7, 7;
	shl.b32 	%r62, %r4, 2;
	add.s32 	%r63, %r61, %r62;
	add.s32 	%r64, %r63, %r53;
	add.s32 	%r20, %r64, 264;
	mov.f32 	%f24, 0f00000000;
	mov.b32 	%r106, 0;
	mul.wide.u32 	%rd3, %r45, 4;
$L__BB11_3:
	mov.u32 	%r65, %tid.y;
	shl.b32 	%r66, %r65, 5;
	mov.u32 	%r67, %tid.x;
	add.s32 	%r68, %r66, %r67;
	setp.gt.u32 	%p3, %r68, 31;
	add.s32 	%r22, %r106, %r68;
	setp.ge.s32 	%p4, %r22, %r45;
	or.pred  	%p5, %p3, %p4;
	@%p5 bra 	$L__BB11_20;
	setp.ge.s32 	%p6, %r3, %r46;
	@%p6 bra 	$L__BB11_12;
	setp.lt.u32 	%p7, %r12, 3;
	mov.b32 	%r108, 0;
	mov.u32 	%r112, %r3;
	@%p7 bra 	$L__BB11_8;
	add.s32 	%r111, %r18, %r106;
	mov.u32 	%r109, %r20;
	mov.u32 	%r110, %r19;
	mov.u32 	%r112, %r3;
$L__BB11_7:
	mul.wide.s32 	%rd10, %r111, 4;
	add.s64 	%rd11, %rd1, %rd10;
	ld.global.f32 	%f7, [%rd11];
	st.shared.f32 	[%r109+-264], %f7;
	add.s64 	%rd13, %rd11, %rd3;
	ld.global.f32 	%f8, [%rd13];
	st.shared.f32 	[%r109+-132], %f8;
	add.s64 	%rd14, %rd13, %rd3;
	ld.global.f32 	%f9, [%rd14];
	st.shared.f32 	[%r109], %f9;
	add.s64 	%rd15, %rd14, %rd3;
	ld.global.f32 	%f10, [%rd15];
	st.shared.f32 	[%r109+132], %f10;
	add.s32 	%r112, %r112, 4;
	shl.b32 	%r71, %r45, 2;
	add.s32 	%r111, %r111, %r71;
	add.s32 	%r110, %r110, 4;
	add.s32 	%r109, %r109, 528;
	setp.eq.s32 	%p8, %r110, 0;
	mov.u32 	%r108, %r15;
	@%p8 bra 	$L__BB11_8;
	bra.uni 	$L__BB11_7;
$L__BB11_8:
	setp.eq.s32 	%p9, %r14, 0;
	@%p9 bra 	$L__BB11_12;
	setp.eq.s32 	%p10, %r14, 1;
	mad.lo.s32 	%r72, %r112, %r45, %r22;
	mul.wide.s32 	%rd16, %r72, 4;
	add.s64 	%rd2, %rd1, %rd16;
	ld.global.f32 	%f11, [%rd2];
	mov.u32 	%r73, %tid.y;
	shl.b32 	%r74, %r73, 5;
	mov.u32 	%r75, %tid.x;
	add.s32 	%r76, %r74, %r75;
	shl.b32 	%r77, %r76, 2;
	mov.u32 	%r78, _ZZN6device19scalar_no_conflictsILi32ELi32EEEvPfiiS1_E4left;
	add.s32 	%r79, %r78, %r77;
	mad.lo.s32 	%r26, %r108, 132, %r79;
	st.shared.f32 	[%r26], %f11;
	@%p10 bra 	$L__BB11_12;
	setp.eq.s32 	%p11, %r14, 2;
	add.s64 	%rd4, %rd2, %rd3;
	ld.global.f32 	%f12, [%rd4];
	st.shared.f32 	[%r26+132], %f12;
	@%p11 bra 	$L__BB11_12;
	add.s64 	%rd17, %rd4, %rd3;
	ld.global.f32 	%f13, [%rd17];
	st.shared.f32 	[%r26+264], %f13;
$L__BB11_12:
	setp.ge.s32 	%p12, %r6, %r46;
	@%p12 bra 	$L__BB11_20;
	setp.lt.u32 	%p13, %r13, 3;
	mov.b32 	%r116, 0;
	mov.u32 	%r115, %r6;
	@%p13 bra 	$L__BB11_16;
	mov.b32 	%r114, 0;
	mov.u32 	%r115, %r6;
$L__BB11_15:
	mad.lo.s32 	%r82, %r115, %r45, %r22;
	mul.wide.s32 	%rd18, %r82, 4;
	add.s64 	%rd19, %rd1, %rd18;
	ld.global.f32 	%f14, [%rd19];
	mov.u32 	%r83, %tid.y;
	shl.b32 	%r84, %r83, 5;
	mov.u32 	%r85, %tid.x;
	add.s32 	%r86, %r84, %r85;
	shl.b32 	%r87, %r86, 2;
	mov.u32 	%r88, _ZZN6device19scalar_no_conflictsILi32ELi32EEEvPfiiS1_E5right;
	add.s32 	%r89, %r88, %r87;
	mad.lo.s32 	%r90, %r114, 132, %r89;
	st.shared.f32 	[%r90], %f14;
	mul.wide.u32 	%rd20, %r45, 4;
	add.s64 	%rd21, %rd19, %rd20;
	ld.global.f32 	%f15, [%rd21];
	st.shared.f32 	[%r90+132], %f15;
	add.s64 	%rd22, %rd21, %rd20;
	ld.global.f32 	%f16, [%rd22];
	st.shared.f32 	[%r90+264], %f16;
	add.s64 	%rd23, %rd22, %rd20;
	ld.global.f32 	%f17, [%rd23];
	st.shared.f32 	[%r90+396], %f17;
	add.s32 	%r114, %r114, 4;
	add.s32 	%r115, %r115, 4;
	setp.ne.s32 	%p14, %r114, %r17;
	mov.u32 	%r116, %r17;
	@%p14 bra 	$L__BB11_15;
$L__BB11_16:
	setp.eq.s32 	%p15, %r16, 0;
	@%p15 bra 	$L__BB11_20;
	setp.eq.s32 	%p16, %r16, 1;
	mad.lo.s32 	%r91, %r115, %r45, %r22;
	mul.wide.s32 	%rd24, %r91, 4;
	add.s64 	%rd5, %rd1, %rd24;
	ld.global.f32 	%f18, [%rd5];
	mov.u32 	%r92, %tid.y;
	shl.b32 	%r93, %r92, 5;
	mov.u32 	%r94, %tid.x;
	add.s32 	%r95, %r93, %r94;
	shl.b32 	%r96, %r95, 2;
	mov.u32 	%r97, _ZZN6device19scalar_no_conflictsILi32ELi32EEEvPfiiS1_E5right;
	add.s32 	%r98, %r97, %r96;
	mad.lo.s32 	%r41, %r116, 132, %r98;
	st.shared.f32 	[%r41], %f18;
	@%p16 bra 	$L__BB11_20;
	setp.eq.s32 	%p17, %r16, 2;
	mul.wide.u32 	%rd6, %r45, 4;
	add.s64 	%rd7, %rd5, %rd6;
	ld.global.f32 	%f19, [%rd7];
	st.shared.f32 	[%r41+132], %f19;
	@%p17 bra 	$L__BB11_20;
	add.s64 	%rd25, %rd7, %rd6;
	ld.global.f32 	%f20, [%rd25];
	st.shared.f32 	[%r41+264], %f20;
$L__BB11_20:
	bar.sync 	0;
	mov.b32 	%r117, 0;
$L__BB11_21:
	shl.b32 	%r100, %r117, 2;
	add.s32 	%r101, %r10, %r100;
	ld.shared.f32 	%f21, [%r101];
	add.s32 	%r102, %r11, %r100;
	ld.shared.f32 	%f22, [%r102];
	fma.rn.f32 	%f24, %f21, %f22, %f24;
	add.s32 	%r43, %r117, 1;
	setp.lt.u32 	%p18, %r117, 31;
	add.s32 	%r103, %r43, %r106;
	setp.lt.s32 	%p19, %r103, %r45;
	and.pred  	%p20, %p18, %p19;
	mov.u32 	%r117, %r43;
	@%p20 bra 	$L__BB11_21;
	bar.sync 	0;
	add.s32 	%r106, %r106, 32;
	setp.lt.s32 	%p21, %r106, %r45;
	@%p21 bra 	$L__BB11_3;
$L__BB11_23:
	max.s32 	%r104, %r5, %r8;
	setp.ge.s32 	%p22, %r104, %r46;
	@%p22 bra 	$L__BB11_25;
	ld.param.u64 	%rd29, [_ZN6device19scalar_no_conflictsILi32ELi32EEEvPfiiS1__param_3];
	mad.lo.s32 	%r105, %r46, %r5, %r8;
	cvta.to.global.u64 	%rd26, %rd29;
	mul.wide.s32 	%rd27, %r105, 4;
	add.s64 	%rd28, %rd26, %rd27;
	st.global.f32 	[%rd28], %f24;
$L__BB11_25:
	ret;

}


// ===== COMPILED SASS (sm_100) =====

	.target	sm_100

	.elftype	@"ET_EXEC"


//--------------------- .note.nv.tkinfo           --------------------------
	.section	.note.nv.tkinfo,"",@"SHT_NOTE"
	.sectionflags	@"SHF_NOTE_NV_TKINFO"
	.tkinfo
        /*0018*/ 	.word	0x00000002
        /*0030*/ 	.string	""
        /*0030*/ 	.string	"ptxas"
        /*0030*/ 	.string	"Cuda compilation tools, release 13.0, V13.0.88"
        /*0030*/ 	.string	"Build cuda_13.0.r13.0/compiler.36424714_0"
        /*0030*/ 	.string	"-arch sm_100 -m 64 "



//--------------------- .note.nv.cuinfo           --------------------------
	.section	.note.nv.cuinfo,"",@"SHT_NOTE"
	.sectionflags	@"SHF_NOTE_NV_CUINFO"
        /*0018*/ 	.short	0x0002
        /*001a*/ 	.short	0x0064
        /*001c*/ 	.short	0x0082
	.zero		2


//--------------------- .nv.info                  --------------------------
	.section	.nv.info,"",@"SHT_CUDA_INFO"
	.align	4


	//----- nvinfo : EIATTR_REGCOUNT
	.align		4
        /*0000*/ 	.byte	0x04, 0x2f
        /*0002*/ 	.short	(.L_1 - .L_0)
	.align		4
.L_0:
        /*0004*/ 	.word	index@(_ZN6device15scalar_nosharedILi8ELi8EEEvPfiiS1_)
        /*0008*/ 	.word	0x0000001d


	//----- nvinfo : EIATTR_FRAME_SIZE
	.align		4
.L_1:
        /*000c*/ 	.byte	0x04, 0x11
        /*000e*/ 	.short	(.L_3 - .L_2)
	.align		4
.L_2:
        /*0010*/ 	.word	index@(_ZN6device15scalar_nosharedILi8ELi8EEEvPfiiS1_)
        /*0014*/ 	.word	0x00000000


	//----- nvinfo : EIATTR_REGCOUNT
	.align		4
.L_3:
        /*0018*/ 	.byte	0x04, 0x2f
        /*001a*/ 	.short	(.L_5 - .L_4)
	.align		4
.L_4:
        /*001c*/ 	.word	index@(_ZN6device16scalar_conflictsILi8ELi8EEEvPfiiS1_)
        /*0020*/ 	.word	0x00000015


	//----- nvinfo : EIATTR_FRAME_SIZE
	.align		4
.L_5:
        /*0024*/ 	.byte	0x04, 0x11
        /*0026*/ 	.short	(.L_7 - .L_6)
	.align		4
.L_6:
        /*0028*/ 	.word	index@(_ZN6device16scalar_conflictsILi8ELi8EEEvPfiiS1_)
        /*002c*/ 	.word	0x00000000


	//----- nvinfo : EIATTR_REGCOUNT
	.align		4
.L_7:
        /*0030*/ 	.byte	0x04, 0x2f
        /*0032*/ 	.short	(.L_9 - .L_8)
	.align		4
.L_8:
        /*0034*/ 	.word	index@(_ZN6device19scalar_no_conflictsILi8ELi8EEEvPfiiS1_)
        /*0038*/ 	.word	0x00000020


	//----- nvinfo : EIATTR_FRAME_SIZE
	.align		4
.L_9:
        /*003c*/ 	.byte	0x04, 0x11
        /*003e*/ 	.short	(.L_11 - .L_10)
	.align		4
.L_10:
        /*0040*/ 	.word	index@(_ZN6device19scalar_no_conflictsILi8ELi8EEEvPfiiS1_)
        /*0044*/ 	.word	0x00000000


	//----- nvinfo : EIATTR_REGCOUNT
	.align		4
.L_11:
        /*0048*/ 	.byte	0x04, 0x2f
        /*004a*/ 	.short	(.L_13 - .L_12)
	.align		4
.L_12:
        /*004c*/ 	.word	index@(_ZN6device15scalar_nosharedILi16ELi16EEEvPfiiS1_)
        /*0050*/ 	.word	0x0000001d


	//----- nvinfo : EIATTR_FRAME_SIZE
	.align		4
.L_13:
        /*0054*/ 	.byte	0x04, 0x11
        /*0056*/ 	.short	(.L_15 - .L_14)
	.align		4
.L_14:
        /*0058*/ 	.word	index@(_ZN6device15scalar_nosharedILi16ELi16EEEvPfiiS1_)
        /*005c*/ 	.word	0x00000000


	//----- nvinfo : EIATTR_REGCOUNT
	.align		4
.L_15:
        /*0060*/ 	.byte	0x04, 0x2f
        /*0062*/ 	.short	(.L_17 - .L_16)
	.align		4
.L_16:
        /*0064*/ 	.word	index@(_ZN6device16scalar_conflictsILi16ELi16EEEvPfiiS1_)
        /*0068*/ 	.word	0x00000015


	//----- nvinfo : EIATTR_FRAME_SIZE
	.align		4
.L_17:
        /*006c*/ 	.byte	0x04, 0x11
        /*006e*/ 	.short	(.L_19 - .L_18)
	.align		4
.L_18:
        /*0070*/ 	.word	index@(_ZN6device16scalar_conflictsILi16ELi16EEEvPfiiS1_)
        /*0074*/ 	.word	0x00000000


	//----- nvinfo : EIATTR_REGCOUNT
	.align		4
.L_19:
        /*0078*/ 	.byte	0x04, 0x2f
        /*007a*/ 	.short	(.L_21 - .L_20)
	.align		4
.L_20:
        /*007c*/ 	.word	index@(_ZN6device19scalar_no_conflictsILi16ELi16EEEvPfiiS1_)
        /*0080*/ 	.word	0x00000020


	//----- nvinfo : EIATTR_FRAME_SIZE
	.align		4
.L_21:
        /*0084*/ 	.byte	0x04, 0x11
        /*0086*/ 	.short	(.L_23 - .L_22)
	.align		4
.L_22:
        /*0088*/ 	.word	index@(_ZN6device19scalar_no_conflictsILi16ELi16EEEvPfiiS1_)
        /*008c*/ 	.word	0x00000000


	//----- nvinfo : EIATTR_REGCOUNT
	.align		4
.L_23:
        /*0090*/ 	.byte	0x04, 0x2f
        /*0092*/ 	.short	(.L_25 - .L_24)
	.align		4
.L_24:
        /*0094*/ 	.word	index@(_ZN6device15scalar_nosharedILi24ELi24EEEvPfiiS1_)
        /*0098*/ 	.word	0x0000001d


	//----- nvinfo : EIATTR_FRAME_SIZE
	.align		4
.L_25:
        /*009c*/ 	.byte	0x04, 0x11
        /*009e*/ 	.short	(.L_27 - .L_26)
	.align		4
.L_26:
        /*00a0*/ 	.word	index@(_ZN6device15scalar_nosharedILi24ELi24EEEvPfiiS1_)
        /*00a4*/ 	.word	0x00000000


	//----- nvinfo : EIATTR_REGCOUNT
	.align		4
.L_27:
        /*00a8*/ 	.byte	0x04, 0x2f
        /*00aa*/ 	.short	(.L_29 - .L_28)
	.align		4
.L_28:
        /*00ac*/ 	.word	index@(_ZN6device16scalar_conflictsILi24ELi24EEEvPfiiS1_)
        /*00b0*/ 	.word	0x00000015


	//----- nvinfo : EIATTR_FRAME_SIZE
	.align		4
.L_29:
        /*00b4*/ 	.byte	0x04, 0x11
        /*00b6*/ 	.short	(.L_31 - .L_30)
	.align		4
.L_30:
        /*00b8*/ 	.word	index@(_ZN6device16scalar_conflictsILi24ELi24EEEvPfiiS1_)
        /*00bc*/ 	.word	0x00000000


	//----- nvinfo : EIATTR_REGCOUNT
	.align		4
.L_31:
        /*00c0*/ 	.byte	0x04, 0x2f
        /*00c2*/ 	.short	(.L_33 - .L_32)
	.align		4
.L_32:
        /*00c4*/ 	.word	index@(_ZN6device19scalar_no_conflictsILi24ELi24EEEvPfiiS1_)
        /*00c8*/ 	.word	0x00000020


	//----- nvinfo : EIATTR_FRAME_SIZE
	.align		4
.L_33:
        /*00cc*/ 	.byte	0x04, 0x11
        /*00ce*/ 	.short	(.L_35 - .L_34)
	.align		4
.L_34:
        /*00d0*/ 	.word	index@(_ZN6device19scalar_no_conflictsILi24ELi24EEEvPfiiS1_)
        /*00d4*/ 	.word	0x00000000


	//----- nvinfo : EIATTR_REGCOUNT
	.align		4
.L_35:
        /*00d8*/ 	.byte	0x04, 0x2f
        /*00da*/ 	.short	(.L_37 - .L_36)
	.align		4
.L_36:
        /*00dc*/ 	.word	index@(_ZN6device15scalar_nosharedILi32ELi32EEEvPfiiS1_)
        /*00e0*/ 	.word	0x0000001d


	//----- nvinfo : EIATTR_FRAME_SIZE
	.align		4
.L_37:
        /*00e4*/ 	.byte	0x04, 0x11
        /*00e6*/ 	.short	(.L_39 - .L_38)
	.align		4
.L_38:
        /*00e8*/ 	.word	index@(_ZN6device15scalar_nosharedILi32ELi32EEEvPfiiS1_)
        /*00ec*/ 	.word	0x00000000


	//----- nvinfo : EIATTR_REGCOUNT
	.align		4
.L_39:
        /*00f0*/ 	.byte	0x04, 0x2f
        /*00f2*/ 	.short	(.L_41 - .L_40)
	.align		4
.L_40:
        /*00f4*/ 	.word	index@(_ZN6device16scalar_conflictsILi32ELi32EEEvPfiiS1_)
        /*00f8*/ 	.word	0x00000015


	//----- nvinfo : EIATTR_FRAME_SIZE
	.align		4
.L_41:
        /*00fc*/ 	.byte	0x04, 0x11
        /*00fe*/ 	.short	(.L_43 - .L_42)
	.align		4
.L_42:
        /*0100*/ 	.word	index@(_ZN6device16scalar_conflictsILi32ELi32EEEvPfiiS1_)
        /*0104*/ 	.word	0x00000000


	//----- nvinfo : EIATTR_REGCOUNT
	.align		4
.L_43:
        /*0108*/ 	.byte	0x04, 0x2f
        /*010a*/ 	.short	(.L_45 - .L_44)
	.align		4
.L_44:
        /*010c*/ 	.word	index@(_ZN6device19scalar_no_conflictsILi32ELi32EEEvPfiiS1_)
        /*0110*/ 	.word	0x00000020


	//----- nvinfo : EIATTR_FRAME_SIZE
	.align		4
.L_45:
        /*0114*/ 	.byte	0x04, 0x11
        /*0116*/ 	.short	(.L_47 - .L_46)
	.align		4
.L_46:
        /*0118*/ 	.word	index@(_ZN6device19scalar_no_conflictsILi32ELi32EEEvPfiiS1_)
        /*011c*/ 	.word	0x00000000


	//----- nvinfo : EIATTR_MIN_STACK_SIZE
	.align		4
.L_47:
        /*0120*/ 	.byte	0x04, 0x12
        /*0122*/ 	.short	(.L_49 - .L_48)
	.align		4
.L_48:
        /*0124*/ 	.word	index@(_ZN6device19scalar_no_conflictsILi32ELi32EEEvPfiiS1_)
        /*0128*/ 	.word	0x00000000


	//----- nvinfo : EIATTR_MIN_STACK_SIZE
	.align		4
.L_49:
        /*012c*/ 	.byte	0x04, 0x12
        /*012e*/ 	.short	(.L_51 - .L_50)
	.align		4
.L_50:
        /*0130*/ 	.word	index@(_ZN6device16scalar_conflictsILi32ELi32EEEvPfiiS1_)
        /*0134*/ 	.word	0x00000000


	//----- nvinfo : EIATTR_MIN_STACK_SIZE
	.align		4
.L_51:
        /*0138*/ 	.byte	0x04, 0x12
        /*013a*/ 	.short	(.L_53 - .L_52)
	.align		4
.L_52:
        /*013c*/ 	.word	index@(_ZN6device15scalar_nosharedILi32ELi32EEEvPfiiS1_)
        /*0140*/ 	.word	0x00000000


	//----- nvinfo : EIATTR_MIN_STACK_SIZE
	.align		4
.L_53:
        /*0144*/ 	.byte	0x04, 0x12
        /*0146*/ 	.short	(.L_55 - .L_54)
	.align		4
.L_54:
        /*0148*/ 	.word	index@(_ZN6device19scalar_no_conflictsILi24ELi24EEEvPfiiS1_)
        /*014c*/ 	.word	0x00000000


	//----- nvinfo : EIATTR_MIN_STACK_SIZE
	.align		4
.L_55:
        /*0150*/ 	.byte	0x04, 0x12
        /*0152*/ 	.short	(.L_57 - .L_56)
	.align		4
.L_56:
        /*0154*/ 	.word	index@(_ZN6device16scalar_conflictsILi24ELi24EEEvPfiiS1_)
        /*0158*/ 	.word	0x00000000


	//----- nvinfo : EIATTR_MIN_STACK_SIZE
	.align		4
.L_57:
        /*015c*/ 	.byte	0x04, 0x12
        /*015e*/ 	.short	(.L_59 - .L_58)
	.align		4
.L_58:
        /*0160*/ 	.word	index@(_ZN6device15scalar_nosharedILi24ELi24EEEvPfiiS1_)
        /*0164*/ 	.word	0x00000000


	//----- nvinfo : EIATTR_MIN_STACK_SIZE
	.align		4
.L_59:
        /*0168*/ 	.byte	0x04, 0x12
        /*016a*/ 	.short	(.L_61 - .L_60)
	.align		4
.L_60:
        /*016c*/ 	.word	index@(_ZN6device19scalar_no_conflictsILi16ELi16EEEvPfiiS1_)
        /*0170*/ 	.word	0x00000000


	//----- nvinfo : EIATTR_MIN_STACK_SIZE
	.align		4
.L_61:
        /*0174*/ 	.byte	0x04, 0x12
        /*0176*/ 	.short	(.L_63 - .L_62)
	.align		4
.L_62:
        /*0178*/ 	.word	index@(_ZN6device16scalar_conflictsILi16ELi16EEEvPfiiS1_)
        /*017c*/ 	.word	0x00000000


	//----- nvinfo : EIATTR_MIN_STACK_SIZE
	.align		4
.L_63:
        /*0180*/ 	.byte	0x04, 0x12
        /*0182*/ 	.short	(.L_65 - .L_64)
	.align		4
.L_64:
        /*0184*/ 	.word	index@(_ZN6device15scalar_nosharedILi16ELi16EEEvPfiiS1_)
        /*0188*/ 	.word	0x00000000


	//----- nvinfo : EIATTR_MIN_STACK_SIZE
	.align		4
.L_65:
        /*018c*/ 	.byte	0x04, 0x12
        /*018e*/ 	.short	(.L_67 - .L_66)
	.align		4
.L_66:
        /*0190*/ 	.word	index@(_ZN6device19scalar_no_conflictsILi8ELi8EEEvPfiiS1_)
        /*0194*/ 	.word	0x00000000


	//----- nvinfo : EIATTR_MIN_STACK_SIZE
	.align		4
.L_67:
        /*0198*/ 	.byte	0x04, 0x12
        /*019a*/ 	.short	(.L_69 - .L_68)
	.align		4
.L_68:
        /*019c*/ 	.word	index@(_ZN6device16scalar_conflictsILi8ELi8EEEvPfiiS1_)
        /*01a0*/ 	.word	0x00000000


	//----- nvinfo : EIATTR_MIN_STACK_SIZE
	.align		4
.L_69:
        /*01a4*/ 	.byte	0x04, 0x12
        /*01a6*/ 	.short	(.L_71 - .L_70)
	.align		4
.L_70:
        /*01a8*/ 	.word	index@(_ZN6device15scalar_nosharedILi8ELi8EEEvPfiiS1_)
        /*01ac*/ 	.word	0x00000000
.L_71:


//--------------------- .nv.compat                --------------------------
	.section	.nv.compat,"",@"SHT_CUDA_COMPAT_INFO"
	.align	4
        /*0000*/ 	.byte	0x02, 0x09, 0x00, 0x00, 0x02, 0x02, 0x01, 0x00, 0x02, 0x05, 0x05, 0x00, 0x03, 0x07, 0x01, 0x01
        /*0010*/ 	.byte	0x02, 0x03, 0x00, 0x00, 0x02, 0x06, 0x01, 0x00, 0x04, 0x0b, 0x08, 0x00, 0x09, 0x00, 0x00, 0x00
        /*0020*/ 	.byte	0x00, 0x00, 0x00, 0x00


//--------------------- .nv.info._ZN6device19scalar_no_conflictsILi32ELi32EEEvPfiiS1_ --------------------------
	.section	.nv.info._ZN6device19scalar_no_conflictsILi32ELi32EEEvPfiiS1_,"",@"SHT_CUDA_INFO"
	.sectionflags	@""
	.align	4


	//----- nvinfo : EIATTR_CUDA_API_VERSION
	.align		4
        /*0000*/ 	.byte	0x04, 0x37
        /*0002*/ 	.short	(.L_73 - .L_72)
.L_72:
        /*0004*/ 	.word	0x00000082


	//----- nvinfo : EIATTR_KPARAM_INFO
	.align		4
.L_73:
        /*0008*/ 	.byte	0x04, 0x17
        /*000a*/ 	.short	(.L_75 - .L_74)
.L_74:
        /*000c*/ 	.word	0x00000000
        /*0010*/ 	.short	0x0003
        /*0012*/ 	.short	0x0010
        /*0014*/ 	.byte	0x00, 0xf5, 0x21, 0x00


	//----- nvinfo : EIATTR_KPARAM_INFO
	.align		4
.L_75:
        /*0018*/ 	.byte	0x04, 0x17
        /*001a*/ 	.short	(.L_77 - .L_76)
.L_76:
        /*001c*/ 	.word	0x00000000
        /*0020*/ 	.short	0x0002
        /*0022*/ 	.short	0x000c
        /*0024*/ 	.byte	0x00, 0xf0, 0x11, 0x00


	//----- nvinfo : EIATTR_KPARAM_INFO
	.align		4
.L_77:
        /*0028*/ 	.byte	0x04, 0x17
        /*002a*/ 	.short	(.L_79 - .L_78)
.L_78:
        /*002c*/ 	.word	0x00000000
        /*0030*/ 	.short	0x0001
        /*0032*/ 	.short	0x0008
        /*0034*/ 	.byte	0x00, 0xf0, 0x11, 0x00


	//----- nvinfo : EIATTR_KPARAM_INFO
	.align		4
.L_79:
        /*0038*/ 	.byte	0x04, 0x17
        /*003a*/ 	.short	(.L_81 - .L_80)
.L_80:
        /*003c*/ 	.word	0x00000000
        /*0040*/ 	.short	0x0000
        /*0042*/ 	.short	0x0000
        /*0044*/ 	.byte	0x00, 0xf5, 0x21, 0x00


	//----- nvinfo : EIATTR_SPARSE_MMA_MASK
	.align		4
.L_81:
        /*0048*/ 	.byte	0x03, 0x50
        /*004a*/ 	.short	0x0000


	//----- nvinfo : EIATTR_MAXREG_COUNT
	.align		4
        /*004c*/ 	.byte	0x03, 0x1b
        /*004e*/ 	.short	0x00ff


	//----- nvinfo : EIATTR_NUM_BARRIERS
	.align		4
        /*0050*/ 	.byte	0x02, 0x4c
        /*0052*/ 	.byte	0x01
	.zero		1


	//----- nvinfo : EIATTR_MERCURY_ISA_VERSION
	.align		4
        /*0054*/ 	.byte	0x03, 0x5f
        /*0056*/ 	.short	0x0101


	//----- nvinfo : EIATTR_VRC_CTA_INIT_COUNT
	.align		4
        /*0058*/ 	.byte	0x02, 0x4a
	.zero		1
	.zero		1


	//----- nvinfo : EIATTR_EXIT_INSTR_OFFSETS
	.align		4
        /*005c*/ 	.byte	0x04, 0x1c
        /*005e*/ 	.short	(.L_83 - .L_82)


	//   ....[0]....
.L_82:
        /*0060*/ 	.word	0x00000060


	//   ....[1]....
        /*0064*/ 	.word	0x000012d0


	//   ....[2]....
        /*0068*/ 	.word	0x00001320


	//----- nvinfo : EIATTR_CRS_STACK_SIZE
	.align		4
.L_83:
        /*006c*/ 	.byte	0x04, 0x1e
        /*006e*/ 	.short	(.L_85 - .L_84)
.L_84:
        /*0070*/ 	.word	0x00000000


	//----- nvinfo : EIATTR_CBANK_PARAM_SIZE
	.align		4
.L_85:
        /*0074*/ 	.byte	0x03, 0x19
        /*0076*/ 	.short	0x0018


	//----- nvinfo : EIATTR_PARAM_CBANK
	.align		4
        /*0078*/ 	.byte	0x04, 0x0a
        /*007a*/ 	.short	(.L_87 - .L_86)
	.align		4
.L_86:
        /*007c*/ 	.word	index@(.nv.constant0._ZN6device19scalar_no_conflictsILi32ELi32EEEvPfiiS1_)
        /*0080*/ 	.short	0x0380
        /*0082*/ 	.short	0x0018


	//----- nvinfo : EIATTR_SW_WAR
	.align		4
.L_87:
        /*0084*/ 	.byte	0x04, 0x36
        /*0086*/ 	.short	(.L_89 - .L_88)
.L_88:
        /*0088*/ 	.word	0x00000008
.L_89:


//--------------------- .nv.info._ZN6device16scalar_conflictsILi32ELi32EEEvPfiiS1_ --------------------------
	.section	.nv.info._ZN6device16scalar_conflictsILi32ELi32EEEvPfiiS1_,"",@"SHT_CUDA_INFO"
	.sectionflags	@""
	.align	4


	//----- nvinfo : EIATTR_CUDA_API_VERSION
	.align		4
        /*0000*/ 	.byte	0x04, 0x37
        /*0002*/ 	.short	(.L_91 - .L_90)
.L_90:
        /*0004*/ 	.word	0x00000082


	//----- nvinfo : EIATTR_KPARAM_INFO
	.align		4
.L_91:
        /*0008*/ 	.byte	0x04, 0x17
        /*000a*/ 	.short	(.L_93 - .L_92)
.L_92:
        /*000c*/ 	.word	0x00000000
        /*0010*/ 	.short	0x0003
        /*0012*/ 	.short	0x0010
        /*0014*/ 	.byte	0x00, 0xf5, 0x21, 0x00


	//----- nvinfo : EIATTR_KPARAM_INFO
	.align		4
.L_93:
        /*0018*/ 	.byte	0x04, 0x17
        /*001a*/ 	.short	(.L_95 - .L_94)
.L_94:
        /*001c*/ 	.word	0x00000000
        /*0020*/ 	.short	0x0002
        /*0022*/ 	.short	0x000c
        /*0024*/ 	.byte	0x00, 0xf0, 0x11, 0x00


	//----- nvinfo : EIATTR_KPARAM_INFO
	.align		4
.L_95:
        /*0028*/ 	.byte	0x04, 0x17
        /*002a*/ 	.short	(.L_97 - .L_96)
.L_96:
        /*002c*/ 	.word	0x00000000
        /*0030*/ 	.short	0x0001
        /*0032*/ 	.short	0x0008
        /*0034*/ 	.byte	0x00, 0xf0, 0x11, 0x00


	//----- nvinfo : EIATTR_KPARAM_INFO
	.align		4
.L_97:
        /*0038*/ 	.byte	0x04, 0x17
        /*003a*/ 	.short	(.L_99 - .L_98)
.L_98:
        /*003c*/ 	.word	0x00000000
        /*0040*/ 	.short	0x0000
        /*0042*/ 	.short	0x0000
        /*0044*/ 	.byte	0x00, 0xf5, 0x21, 0x00


	//----- nvinfo : EIATTR_SPARSE_MMA_MASK
	.align		4
.L_99:
        /*0048*/ 	.byte	0x03, 0x50
        /*004a*/ 	.short	0x0000


	//----- nvinfo : EIATTR_MAXREG_COUNT
	.align		4
        /*004c*/ 	.byte	0x03, 0x1b
        /*004e*/ 	.short	0x00ff


	//----- nvinfo : EIATTR_NUM_BARRIERS
	.align		4
        /*0050*/ 	.byte	0x02, 0x4c
        /*0052*/ 	.byte	0x01
	.zero		1


	//----- nvinfo : EIATTR_MERCURY_ISA_VERSION
	.align		4
        /*0054*/ 	.byte	0x03, 0x5f
        /*0056*/ 	.short	0x0101


	//----- nvinfo : EIATTR_VRC_CTA_INIT_COUNT
	.align		4
        /*0058*/ 	.byte	0x02, 0x4a
	.zero		1
	.zero		1


	//----- nvinfo : EIATTR_EXIT_INSTR_OFFSETS
	.align		4
        /*005c*/ 	.byte	0x04, 0x1c
        /*005e*/ 	.short	(.L_101 - .L_100)


	//   ....[0]....
.L_100:
        /*0060*/ 	.word	0x00000060


	//   ....[1]....
        /*0064*/ 	.word	0x000006b0


	//   ....[2]....
        /*0068*/ 	.word	0x00000700


	//----- nvinfo : EIATTR_CRS_STACK_SIZE
	.align		4
.L_101:
        /*006c*/ 	.byte	0x04, 0x1e
        /*006e*/ 	.short	(.L_103 - .L_102)
.L_102:
        /*0070*/ 	.word	0x00000000


	//----- nvinfo : EIATTR_CBANK_PARAM_SIZE
	.align		4
.L_103:
        /*0074*/ 	.byte	0x03, 0x19
        /*0076*/ 	.short	0x0018


	//----- nvinfo : EIATTR_PARAM_CBANK
	.align		4
        /*0078*/ 	.byte	0x04, 0x0a
        /*007a*/ 	.short	(.L_105 - .L_104)
	.align		4
.L_104:
        /*007c*/ 	.word	index@(.nv.constant0._ZN6device16scalar_conflictsILi32ELi32EEEvPfiiS1_)
        /*0080*/ 	.short	0x0380
        /*0082*/ 	.short	0x0018


	//----- nvinfo : EIATTR_SW_WAR
	.align		4
.L_105:
        /*0084*/ 	.byte	0x04, 0x36
        /*0086*/ 	.short	(.L_107 - .L_106)
.L_106:
        /*0088*/ 	.word	0x00000008
.L_107:


//--------------------- .nv.info._ZN6device15scalar_nosharedILi32ELi32EEEvPfiiS1_ --------------------------
	.section	.nv.info._ZN6device15scalar_nosharedILi32ELi32EEEvPfiiS1_,"",@"SHT_CUDA_INFO"
	.sectionflags	@""
	.align	4


	//----- nvinfo : EIATTR_CUDA_API_VERSION
	.align		4
        /*0000*/ 	.byte	0x04, 0x37
        /*0002*/ 	.short	(.L_109 - .L_108)
.L_108:
        /*0004*/ 	.word	0x00000082


	//----- nvinfo : EIATTR_KPARAM_INFO
	.align		4
.L_109:
        /*0008*/ 	.byte	0x04, 0x17
        /*000a*/ 	.short	(.L_111 - .L_110)
.L_110:
        /*000c*/ 	.word	0x00000000
        /*0010*/ 	.short	0x0003
        /*0012*/ 	.short	0x0010
        /*0014*/ 	.byte	0x00, 0xf5, 0x21, 0x00


	//----- nvinfo : EIATTR_KPARAM_INFO
	.align		4
.L_111:
        /*0018*/ 	.byte	0x04, 0x17
        /*001a*/ 	.short	(.L_113 - .L_112)
.L_112:
        /*001c*/ 	.word	0x00000000
        /*0020*/ 	.short	0x0002
        /*0022*/ 	.short	0x000c
        /*0024*/ 	.byte	0x00, 0xf0, 0x11, 0x00


	//----- nvinfo : EIATTR_KPARAM_INFO
	.align		4
.L_113:
        /*0028*/ 	.byte	0x04, 0x17
        /*002a*/ 	.short	(.L_115 - .L_114)
.L_114:
        /*002c*/ 	.word	0x00000000
        /*0030*/ 	.short	0x0001
        /*0032*/ 	.short	0x0008
        /*0034*/ 	.byte	0x00, 0xf0, 0x11, 0x00


	//----- nvinfo : EIATTR_KPARAM_INFO
	.align		4
.L_115:
        /*0038*/ 	.byte	0x04, 0x17
        /*003a*/ 	.short	(.L_117 - .L_116)
.L_116:
        /*003c*/ 	.word	0x00000000
        /*0040*/ 	.short	0x0000
        /*0042*/ 	.short	0x0000
        /*0044*/ 	.byte	0x00, 0xf5, 0x21, 0x00


	//----- nvinfo : EIATTR_SPARSE_MMA_MASK
	.align		4
.L_117:
        /*0048*/ 	.byte	0x03, 0x50
        /*004a*/ 	.short	0x0000


	//----- nvinfo : EIATTR_MAXREG_COUNT
	.align		4
        /*004c*/ 	.byte	0x03, 0x1b
        /*004e*/ 	.short	0x00ff


	//----- nvinfo : EIATTR_MERCURY_ISA_VERSION
	.align		4
        /*0050*/ 	.byte	0x03, 0x5f
        /*0052*/ 	.short	0x0101


	//----- nvinfo : EIATTR_VRC_CTA_INIT_COUNT
	.align		4
        /*0054*/ 	.byte	0x02, 0x4a
	.zero		1
	.zero		1


	//----- nvinfo : EIATTR_EXIT_INSTR_OFFSETS
	.align		4
        /*0058*/ 	.byte	0x04, 0x1c
        /*005a*/ 	.short	(.L_119 - .L_118)


	//   ....[0]....
.L_118:
        /*005c*/ 	.word	0x00000060


	//   ....[1]....
        /*0060*/ 	.word	0x000000b0


	//   ....[2]....
        /*0064*/ 	.word	0x000000f0


	//   ....[3]....
        /*0068*/ 	.word	0x000008d0


	//----- nvinfo : EIATTR_CBANK_PARAM_SIZE
	.align		4
.L_119:
        /*006c*/ 	.byte	0x03, 0x19
        /*006e*/ 	.short	0x0018


	//----- nvinfo : EIATTR_PARAM_CBANK
	.align		4
        /*0070*/ 	.byte	0x04, 0x0a
        /*0072*/ 	.short	(.L_121 - .L_120)
	.align		4
.L_120:
        /*0074*/ 	.word	index@(.nv.constant0._ZN6device15scalar_nosharedILi32ELi32EEEvPfiiS1_)
        /*0078*/ 	.short	0x0380
        /*007a*/ 	.short	0x0018


	//----- nvinfo : EIATTR_SW_WAR
	.align		4
.L_121:
        /*007c*/ 	.byte	0x04, 0x36
        /*007e*/ 	.short	(.L_123 - .L_122)
.L_122:
        /*0080*/ 	.word	0x00000008
.L_123:


//--------------------- .nv.info._ZN6device19scalar_no_conflictsILi24ELi24EEEvPfiiS1_ --------------------------
	.section	.nv.info._ZN6device19scalar_no_conflictsILi24ELi24EEEvPfiiS1_,"",@"SHT_CUDA_INFO"
	.sectionflags	@""
	.align	4


	//----- nvinfo : EIATTR_CUDA_API_VERSION
	.align		4
        /*0000*/ 	.byte	0x04, 0x37
        /*0002*/ 	.short	(.L_125 - .L_124)
.L_124:
        /*0004*/ 	.word	0x00000082


	//----- nvinfo : EIATTR_KPARAM_INFO
	.align		4
.L_125:
        /*0008*/ 	.byte	0x04, 0x17
        /*000a*/ 	.short	(.L_127 - .L_126)
.L_126:
        /*000c*/ 	.word	0x00000000
        /*0010*/ 	.short	0x0003
        /*0012*/ 	.short	0x0010
        /*0014*/ 	.byte	0x00, 0xf5, 0x21, 0x00


	//----- nvinfo : EIATTR_KPARAM_INFO
	.align		4
.L_127:
        /*0018*/ 	.byte	0x04, 0x17
        /*001a*/ 	.short	(.L_129 - .L_128)
.L_128:
        /*001c*/ 	.word	0x00000000
        /*0020*/ 	.short	0x0002
        /*0022*/ 	.short	0x000c
        /*0024*/ 	.byte	0x00, 0xf0, 0x11, 0x00


	//----- nvinfo : EIATTR_KPARAM_INFO
	.align		4
.L_129:
        /*0028*/ 	.byte	0x04, 0x17
        /*002a*/ 	.short	(.L_131 - .L_130)
.L_130:
        /*002c*/ 	.word	0x00000000
        /*0030*/ 	.short	0x0001
        /*0032*/ 	.short	0x0008
        /*0034*/ 	.byte	0x00, 0xf0, 0x11, 0x00


	//----- nvinfo : EIATTR_KPARAM_INFO
	.align		4
.L_131:
        /*0038*/ 	.byte	0x04, 0x17
        /*003a*/ 	.short	(.L_133 - .L_132)
.L_132:
        /*003c*/ 	.word	0x00000000
        /*0040*/ 	.short	0x0000
        /*0042*/ 	.short	0x0000
        /*0044*/ 	.byte	0x00, 0xf5, 0x21, 0x00


	//----- nvinfo : EIATTR_SPARSE_MMA_MASK
	.align		4
.L_133:
        /*0048*/ 	.byte	0x03, 0x50
        /*004a*/ 	.short	0x0000


	//----- nvinfo : EIATTR_MAXREG_COUNT
	.align		4
        /*004c*/ 	.byte	0x03, 0x1b
        /*004e*/ 	.short	0x00ff


	//----- nvinfo : EIATTR_NUM_BARRIERS
	.align		4
        /*0050*/ 	.byte	0x02, 0x4c
        /*0052*/ 	.byte	0x01
	.zero		1


	//----- nvinfo : EIATTR_MERCURY_ISA_VERSION
	.align		4
        /*0054*/ 	.byte	0x03, 0x5f
        /*0056*/ 	.short	0x0101


	//----- nvinfo : EIATTR_VRC_CTA_INIT_COUNT
	.align		4
        /*0058*/ 	.byte	0x02, 0x4a
	.zero		1
	.zero		1


	//----- nvinfo : EIATTR_EXIT_INSTR_OFFSETS
	.align		4
        /*005c*/ 	.byte	0x04, 0x1c
        /*005e*/ 	.short	(.L_135 - .L_134)


	//   ....[0]....
.L_134:
        /*0060*/ 	.word	0x00000070


	//   ....[1]....
        /*0064*/ 	.word	0x000012e0


	//   ....[2]....
        /*0068*/ 	.word	0x00001330


	//----- nvinfo : EIATTR_CRS_STACK_SIZE
	.align		4
.L_135:
        /*006c*/ 	.byte	0x04, 0x1e
        /*006e*/ 	.short	(.L_137 - .L_136)
.L_136:
        /*0070*/ 	.word	0x00000000


	//----- nvinfo : EIATTR_CBANK_PARAM_SIZE
	.align		4
.L_137:
        /*0074*/ 	.byte	0x03, 0x19
        /*0076*/ 	.short	0x0018


	//----- nvinfo : EIATTR_PARAM_CBANK
	.align		4
        /*0078*/ 	.byte	0x04, 0x0a
        /*007a*/ 	.short	(.L_139 - .L_138)
	.align		4
.L_138:
        /*007c*/ 	.word	index@(.nv.constant0._ZN6device19scalar_no_conflictsILi24ELi24EEEvPfiiS1_)
        /*0080*/ 	.short	0x0380
        /*0082*/ 	.short	0x0018


	//----- nvinfo : EIATTR_SW_WAR
	.align		4
.L_139:
        /*0084*/ 	.byte	0x04, 0x36
        /*0086*/ 	.short	(.L_141 - .L_140)
.L_140:
        /*0088*/ 	.word	0x00000008
.L_141:


//--------------------- .nv.info._ZN6device16scalar_conflictsILi24ELi24EEEvPfiiS1_ --------------------------
	.section	.nv.info._ZN6device16scalar_conflictsILi24ELi24EEEvPfiiS1_,"",@"SHT_CUDA_INFO"
	.sectionflags	@""
	.align	4


	//----- nvinfo : EIATTR_CUDA_API_VERSION
	.align		4
        /*0000*/ 	.byte	0x04, 0x37
        /*0002*/ 	.short	(.L_143 - .L_142)
.L_142:
        /*0004*/ 	.word	0x00000082


	//----- nvinfo : EIATTR_KPARAM_INFO
	.align		4
.L_143:
        /*0008*/ 	.byte	0x04, 0x17
        /*000a*/ 	.short	(.L_145 - .L_144)
.L_144:
        /*000c*/ 	.word	0x00000000
        /*0010*/ 	.short	0x0003
        /*0012*/ 	.short	0x0010
        /*0014*/ 	.byte	0x00, 0xf5, 0x21, 0x00


	//----- nvinfo : EIATTR_KPARAM_INFO
	.align		4
.L_145:
        /*0018*/ 	.byte	0x04, 0x17
        /*001a*/ 	.short	(.L_147 - .L_146)
.L_146:
        /*001c*/ 	.word	0x00000000
        /*0020*/ 	.short	0x0002
        /*0022*/ 	.short	0x000c
        /*0024*/ 	.byte	0x00, 0xf0, 0x11, 0x00


	//----- nvinfo : EIATTR_KPARAM_INFO
	.align		4
.L_147:
        /*0028*/ 	.byte	0x04, 0x17
        /*002a*/ 	.short	(.L_149 - .L_148)
.L_148:
        /*002c*/ 	.word	0x00000000
        /*0030*/ 	.short	0x0001
        /*0032*/ 	.short	0x0008
        /*0034*/ 	.byte	0x00, 0xf0, 0x11, 0x00


	//----- nvinfo : EIATTR_KPARAM_INFO
	.align		4
.L_149:
        /*0038*/ 	.byte	0x04, 0x17
        /*003a*/ 	.short	(.L_151 - .L_150)
.L_150:
        /*003c*/ 	.word	0x00000000
        /*0040*/ 	.short	0x0000
        /*0042*/ 	.short	0x0000
        /*0044*/ 	.byte	0x00, 0xf5, 0x21, 0x00


	//----- nvinfo : EIATTR_SPARSE_MMA_MASK
	.align		4
.L_151:
        /*0048*/ 	.byte	0x03, 0x50
        /*004a*/ 	.short	0x0000


	//----- nvinfo : EIATTR_MAXREG_COUNT
	.align		4
        /*004c*/ 	.byte	0x03, 0x1b
        /*004e*/ 	.short	0x00ff


	//----- nvinfo : EIATTR_NUM_BARRIERS
	.align		4
        /*0050*/ 	.byte	0x02, 0x4c
        /*0052*/ 	.byte	0x01
	.zero		1


	//----- nvinfo : EIATTR_MERCURY_ISA_VERSION
	.align		4
        /*0054*/ 	.byte	0x03, 0x5f
        /*0056*/ 	.short	0x0101


	//----- nvinfo : EIATTR_VRC_CTA_INIT_COUNT
	.align		4
        /*0058*/ 	.byte	0x02, 0x4a
	.zero		1
	.zero		1


	//----- nvinfo : EIATTR_EXIT_INSTR_OFFSETS
	.align		4
        /*005c*/ 	.byte	0x04, 0x1c
        /*005e*/ 	.short	(.L_153 - .L_152)


	//   ....[0]....
.L_152:
        /*0060*/ 	.word	0x00000070


	//   ....[1]....
        /*0064*/ 	.word	0x000006c0


	//   ....[2]....
        /*0068*/ 	.word	0x00000710


	//----- nvinfo : EIATTR_CRS_STACK_SIZE
	.align		4
.L_153:
        /*006c*/ 	.byte	0x04, 0x1e
        /*006e*/ 	.short	(.L_155 - .L_154)
.L_154:
        /*0070*/ 	.word	0x00000000


	//----- nvinfo : EIATTR_CBANK_PARAM_SIZE
	.align		4
.L_155:
        /*0074*/ 	.byte	0x03, 0x19
        /*0076*/ 	.short	0x0018


	//----- nvinfo : EIATTR_PARAM_CBANK
	.align		4
        /*0078*/ 	.byte	0x04, 0x0a
        /*007a*/ 	.short	(.L_157 - .L_156)
	.align		4
.L_156:
        /*007c*/ 	.word	index@(.nv.constant0._ZN6device16scalar_conflictsILi24ELi24EEEvPfiiS1_)
        /*0080*/ 	.short	0x0380
        /*0082*/ 	.short	0x0018


	//----- nvinfo : EIATTR_SW_WAR
	.align		4
.L_157:
        /*0084*/ 	.byte	0x04, 0x36
        /*0086*/ 	.short	(.L_159 - .L_158)
.L_158:
        /*0088*/ 	.word	0x00000008
.L_159:


//--------------------- .nv.info._ZN6device15scalar_nosharedILi24ELi24EEEvPfiiS1_ --------------------------
	.section	.nv.info._ZN6device15scalar_nosharedILi24ELi24EEEvPfiiS1_,"",@"SHT_CUDA_INFO"
	.sectionflags	@""
	.align	4


	//----- nvinfo : EIATTR_CUDA_API_VERSION
	.align		4
        /*0000*/ 	.byte	0x04, 0x37
        /*0002*/ 	.short	(.L_161 - .L_160)
.L_160:
        /*0004*/ 	.word	0x00000082


	//----- nvinfo : EIATTR_KPARAM_INFO
	.align		4
.L_161:
        /*0008*/ 	.byte	0x04, 0x17
        /*000a*/ 	.short	(.L_163 - .L_162)
.L_162:
        /*000c*/ 	.word	0x00000000
        /*0010*/ 	.short	0x0003
        /*0012*/ 	.short	0x0010
        /*0014*/ 	.byte	0x00, 0xf5, 0x21, 0x00


	//----- nvinfo : EIATTR_KPARAM_INFO
	.align		4
.L_163:
        /*0018*/ 	.byte	0x04, 0x17
        /*001a*/ 	.short	(.L_165 - .L_164)
.L_164:
        /*001c*/ 	.word	0x00000000
        /*0020*/ 	.short	0x0002
        /*0022*/ 	.short	0x000c
        /*0024*/ 	.byte	0x00, 0xf0, 0x11, 0x00


	//----- nvinfo : EIATTR_KPARAM_INFO
	.align		4
.L_165:
        /*0028*/ 	.byte	0x04, 0x17
        /*002a*/ 	.short	(.L_167 - .L_166)
.L_166:
        /*002c*/ 	.word	0x00000000
        /*0030*/ 	.short	0x0001
        /*0032*/ 	.short	0x0008
        /*0034*/ 	.byte	0x00, 0xf0, 0x11, 0x00


	//----- nvinfo : EIATTR_KPARAM_INFO
	.align		4
.L_167:
        /*0038*/ 	.byte	0x04, 0x17
        /*003a*/ 	.short	(.L_169 - .L_168)
.L_168:
        /*003c*/ 	.word	0x00000000
        /*0040*/ 	.short	0x0000
        /*0042*/ 	.short	0x0000
        /*0044*/ 	.byte	0x00, 0xf5, 0x21, 0x00


	//----- nvinfo : EIATTR_SPARSE_MMA_MASK
	.align		4
.L_169:
        /*0048*/ 	.byte	0x03, 0x50
        /*004a*/ 	.short	0x0000


	//----- nvinfo : EIATTR_MAXREG_COUNT
	.align		4
        /*004c*/ 	.byte	0x03, 0x1b
        /*004e*/ 	.short	0x00ff


	//----- nvinfo : EIATTR_MERCURY_ISA_VERSION
	.align		4
        /*0050*/ 	.byte	0x03, 0x5f
        /*0052*/ 	.short	0x0101


	//----- nvinfo : EIATTR_VRC_CTA_INIT_COUNT
	.align		4
        /*0054*/ 	.byte	0x02, 0x4a
	.zero		1
	.zero		1


	//----- nvinfo : EIATTR_EXIT_INSTR_OFFSETS
	.align		4
        /*0058*/ 	.byte	0x04, 0x1c
        /*005a*/ 	.short	(.L_171 - .L_170)


	//   ....[0]....
.L_170:
        /*005c*/ 	.word	0x00000070


	//   ....[1]....
        /*0060*/ 	.word	0x000000c0


	//   ....[2]....
        /*0064*/ 	.word	0x00000100


	//   ....[3]....
        /*0068*/ 	.word	0x000008e0


	//----- nvinfo : EIATTR_CBANK_PARAM_SIZE
	.align		4
.L_171:
        /*006c*/ 	.byte	0x03, 0x19
        /*006e*/ 	.short	0x0018


	//----- nvinfo : EIATTR_PARAM_CBANK
	.align		4
        /*0070*/ 	.byte	0x04, 0x0a
        /*0072*/ 	.short	(.L_173 - .L_172)
	.align		4
.L_172:
        /*0074*/ 	.word	index@(.nv.constant0._ZN6device15scalar_nosharedILi24ELi24EEEvPfiiS1_)
        /*0078*/ 	.short	0x0380
        /*007a*/ 	.short	0x0018


	//----- nvinfo : EIATTR_SW_WAR
	.align		4
.L_173:
        /*007c*/ 	.byte	0x04, 0x36
        /*007e*/ 	.short	(.L_175 - .L_174)
.L_174:
        /*0080*/ 	.word	0x00000008
.L_175:


//--------------------- .nv.info._ZN6device19scalar_no_conflictsILi16ELi16EEEvPfiiS1_ --------------------------
	.section	.nv.info._ZN6device19scalar_no_conflictsILi16ELi16EEEvPfiiS1_,"",@"SHT_CUDA_INFO"
	.sectionflags	@""
	.align	4


	//----- nvinfo : EIATTR_CUDA_API_VERSION
	.align		4
        /*0000*/ 	.byte	0x04, 0x37
        /*0002*/ 	.short	(.L_177 - .L_176)
.L_176:
        /*0004*/ 	.word	0x00000082


	//----- nvinfo : EIATTR_KPARAM_INFO
	.align		4
.L_177:
        /*0008*/ 	.byte	0x04, 0x17
        /*000a*/ 	.short	(.L_179 - .L_178)
.L_178:
        /*000c*/ 	.word	0x00000000
        /*0010*/ 	.short	0x0003
        /*0012*/ 	.short	0x0010
        /*0014*/ 	.byte	0x00, 0xf5, 0x21, 0x00


	//----- nvinfo : EIATTR_KPARAM_INFO
	.align		4
.L_179:
        /*0018*/ 	.byte	0x04, 0x17
        /*001a*/ 	.short	(.L_181 - .L_180)
.L_180:
        /*001c*/ 	.word	0x00000000
        /*0020*/ 	.short	0x0002
        /*0022*/ 	.short	0x000c
        /*0024*/ 	.byte	0x00, 0xf0, 0x11, 0x00


	//----- nvinfo : EIATTR_KPARAM_INFO
	.align		4
.L_181:
        /*0028*/ 	.byte	0x04, 0x17
        /*002a*/ 	.short	(.L_183 - .L_182)
.L_182:
        /*002c*/ 	.word	0x00000000
        /*0030*/ 	.short	0x0001
        /*0032*/ 	.short	0x0008
        /*0034*/ 	.byte	0x00, 0xf0, 0x11, 0x00


	//----- nvinfo : EIATTR_KPARAM_INFO
	.align		4
.L_183:
        /*0038*/ 	.byte	0x04, 0x17
        /*003a*/ 	.short	(.L_185 - .L_184)
.L_184:
        /*003c*/ 	.word	0x00000000
        /*0040*/ 	.short	0x0000
        /*0042*/ 	.short	0x0000
        /*0044*/ 	.byte	0x00, 0xf5, 0x21, 0x00


	//----- nvinfo : EIATTR_SPARSE_MMA_MASK
	.align		4
.L_185:
        /*0048*/ 	.byte	0x03, 0x50
        /*004a*/ 	.short	0x0000


	//----- nvinfo : EIATTR_MAXREG_COUNT
	.align		4
        /*004c*/ 	.byte	0x03, 0x1b
        /*004e*/ 	.short	0x00ff


	//----- nvinfo : EIATTR_NUM_BARRIERS
	.align		4
        /*0050*/ 	.byte	0x02, 0x4c
        /*0052*/ 	.byte	0x01
	.zero		1


	//----- nvinfo : EIATTR_MERCURY_ISA_VERSION
	.align		4
        /*0054*/ 	.byte	0x03, 0x5f
        /*0056*/ 	.short	0x0101


	//----- nvinfo : EIATTR_VRC_CTA_INIT_COUNT
	.align		4
        /*0058*/ 	.byte	0x02, 0x4a
	.zero		1
	.zero		1


	//----- nvinfo : EIATTR_EXIT_INSTR_OFFSETS
	.align		4
        /*005c*/ 	.byte	0x04, 0x1c
        /*005e*/ 	.short	(.L_187 - .L_186)


	//   ....[0]....
.L_186:
        /*0060*/ 	.word	0x00000060


	//   ....[1]....
        /*0064*/ 	.word	0x000012d0


	//   ....[2]....
        /*0068*/ 	.word	0x00001320


	//----- nvinfo : EIATTR_CRS_STACK_SIZE
	.align		4
.L_187:
        /*006c*/ 	.byte	0x04, 0x1e
        /*006e*/ 	.short	(.L_189 - .L_188)
.L_188:
        /*0070*/ 	.word	0x00000000


	//----- nvinfo : EIATTR_CBANK_PARAM_SIZE
	.align		4
.L_189:
        /*0074*/ 	.byte	0x03, 0x19
        /*0076*/ 	.short	0x0018


	//----- nvinfo : EIATTR_PARAM_CBANK
	.align		4
        /*0078*/ 	.byte	0x04, 0x0a
        /*007a*/ 	.short	(.L_191 - .L_190)
	.align		4
.L_190:
        /*007c*/ 	.word	index@(.nv.constant0._ZN6device19scalar_no_conflictsILi16ELi16EEEvPfiiS1_)
        /*0080*/ 	.short	0x0380
        /*0082*/ 	.short	0x0018


	//----- nvinfo : EIATTR_SW_WAR
	.align		4
.L_191:
        /*0084*/ 	.byte	0x04, 0x36
        /*0086*/ 	.short	(.L_193 - .L_192)
.L_192:
        /*0088*/ 	.word	0x00000008
.L_193:


//--------------------- .nv.info._ZN6device16scalar_conflictsILi16ELi16EEEvPfiiS1_ --------------------------
	.section	.nv.info._ZN6device16scalar_conflictsILi16ELi16EEEvPfiiS1_,"",@"SHT_CUDA_INFO"
	.sectionflags	@""
	.align	4


	//----- nvinfo : EIATTR_CUDA_API_VERSION
	.align		4
        /*0000*/ 	.byte	0x04, 0x37
        /*0002*/ 	.short	(.L_195 - .L_194)
.L_194:
        /*0004*/ 	.word	0x00000082


	//----- nvinfo : EIATTR_KPARAM_INFO
	.align		4
.L_195:
        /*0008*/ 	.byte	0x04, 0x17
        /*000a*/ 	.short	(.L_197 - .L_196)
.L_196:
        /*000c*/ 	.word	0x00000000
        /*0010*/ 	.short	0x0003
        /*0012*/ 	.short	0x0010
        /*0014*/ 	.byte	0x00, 0xf5, 0x21, 0x00


	//----- nvinfo : EIATTR_KPARAM_INFO
	.align		4
.L_197:
        /*0018*/ 	.byte	0x04, 0x17
        /*001a*/ 	.short	(.L_199 - .L_198)
.L_198:
        /*001c*/ 	.word	0x00000000
        /*0020*/ 	.short	0x0002
        /*0022*/ 	.short	0x000c
        /*0024*/ 	.byte	0x00, 0xf0, 0x11, 0x00


	//----- nvinfo : EIATTR_KPARAM_INFO
	.align		4
.L_199:
        /*0028*/ 	.byte	0x04, 0x17
        /*002a*/ 	.short	(.L_201 - .L_200)
.L_200:
        /*002c*/ 	.word	0x00000000
        /*0030*/ 	.short	0x0001
        /*0032*/ 	.short	0x0008
        /*0034*/ 	.byte	0x00, 0xf0, 0x11, 0x00


	//----- nvinfo : EIATTR_KPARAM_INFO
	.align		4
.L_201:
        /*0038*/ 	.byte	0x04, 0x17
        /*003a*/ 	.short	(.L_203 - .L_202)
.L_202:
        /*003c*/ 	.word	0x00000000
        /*0040*/ 	.short	0x0000
        /*0042*/ 	.short	0x0000
        /*0044*/ 	.byte	0x00, 0xf5, 0x21, 0x00


	//----- nvinfo : EIATTR_SPARSE_MMA_MASK
	.align		4
.L_203:
        /*0048*/ 	.byte	0x03, 0x50
        /*004a*/ 	.short	0x0000


	//----- nvinfo : EIATTR_MAXREG_COUNT
	.align		4
        /*004c*/ 	.byte	0x03, 0x1b
        /*004e*/ 	.short	0x00ff


	//----- nvinfo : EIATTR_NUM_BARRIERS
	.align		4
        /*0050*/ 	.byte	0x02, 0x4c
        /*0052*/ 	.byte	0x01
	.zero		1


	//----- nvinfo : EIATTR_MERCURY_ISA_VERSION
	.align		4
        /*0054*/ 	.byte	0x03, 0x5f
        /*0056*/ 	.short	0x0101


	//----- nvinfo : EIATTR_VRC_CTA_INIT_COUNT
	.align		4
        /*0058*/ 	.byte	0x02, 0x4a
	.zero		1
	.zero		1


	//----- nvinfo : EIATTR_EXIT_INSTR_OFFSETS
	.align		4
        /*005c*/ 	.byte	0x04, 0x1c
        /*005e*/ 	.short	(.L_205 - .L_204)


	//   ....[0]....
.L_204:
        /*0060*/ 	.word	0x00000060


	//   ....[1]....
        /*0064*/ 	.word	0x000006b0


	//   ....[2]....
        /*0068*/ 	.word	0x00000700


	//----- nvinfo : EIATTR_CRS_STACK_SIZE
	.align		4
.L_205:
        /*006c*/ 	.byte	0x04, 0x1e
        /*006e*/ 	.short	(.L_207 - .L_206)
.L_206:
        /*0070*/ 	.word	0x00000000


	//----- nvinfo : EIATTR_CBANK_PARAM_SIZE
	.align		4
.L_207:
        /*0074*/ 	.byte	0x03, 0x19
        /*0076*/ 	.short	0x0018


	//----- nvinfo : EIATTR_PARAM_CBANK
	.align		4
        /*0078*/ 	.byte	0x04, 0x0a
        /*007a*/ 	.short	(.L_209 - .L_208)
	.align		4
.L_208:
        /*007c*/ 	.word	index@(.nv.constant0._ZN6device16scalar_conflictsILi16ELi16EEEvPfiiS1_)
        /*0080*/ 	.short	0x0380
        /*0082*/ 	.short	0x0018


	//----- nvinfo : EIATTR_SW_WAR
	.align		4
.L_209:
        /*0084*/ 	.byte	0x04, 0x36
        /*0086*/ 	.short	(.L_211 - .L_210)
.L_210:
        /*0088*/ 	.word	0x00000008
.L_211:


//--------------------- .nv.info._ZN6device15scalar_nosharedILi16ELi16EEEvPfiiS1_ --------------------------
	.section	.nv.info._ZN6device15scalar_nosharedILi16ELi16EEEvPfiiS1_,"",@"SHT_CUDA_INFO"
	.sectionflags	@""
	.align	4


	//----- nvinfo : EIATTR_CUDA_API_VERSION
	.align		4
        /*0000*/ 	.byte	0x04, 0x37
        /*0002*/ 	.short	(.L_213 - .L_212)
.L_212:
        /*0004*/ 	.word	0x00000082


	//----- nvinfo : EIATTR_KPARAM_INFO
	.align		4
.L_213:
        /*0008*/ 	.byte	0x04, 0x17
        /*000a*/ 	.short	(.L_215 - .L_214)
.L_214:
        /*000c*/ 	.word	0x00000000
        /*0010*/ 	.short	0x0003
        /*0012*/ 	.short	0x0010
        /*0014*/ 	.byte	0x00, 0xf5, 0x21, 0x00


	//----- nvinfo : EIATTR_KPARAM_INFO
	.align		4
.L_215:
        /*0018*/ 	.byte	0x04, 0x17
        /*001a*/ 	.short	(.L_217 - .L_216)
.L_216:
        /*001c*/ 	.word	0x00000000
        /*0020*/ 	.short	0x0002
        /*0022*/ 	.short	0x000c
        /*0024*/ 	.byte	0x00, 0xf0, 0x11, 0x00


	//----- nvinfo : EIATTR_KPARAM_INFO
	.align		4
.L_217:
        /*0028*/ 	.byte	0x04, 0x17
        /*002a*/ 	.short	(.L_219 - .L_218)
.L_218:
        /*002c*/ 	.word	0x00000000
        /*0030*/ 	.short	0x0001
        /*0032*/ 	.short	0x0008
        /*0034*/ 	.byte	0x00, 0xf0, 0x11, 0x00


	//----- nvinfo : EIATTR_KPARAM_INFO
	.align		4
.L_219:
        /*0038*/ 	.byte	0x04, 0x17
        /*003a*/ 	.short	(.L_221 - .L_220)
.L_220:
        /*003c*/ 	.word	0x00000000
        /*0040*/ 	.short	0x0000
        /*0042*/ 	.short	0x0000
        /*0044*/ 	.byte	0x00, 0xf5, 0x21, 0x00


	//----- nvinfo : EIATTR_SPARSE_MMA_MASK
	.align		4
.L_221:
        /*0048*/ 	.byte	0x03, 0x50
        /*004a*/ 	.short	0x0000


	//----- nvinfo : EIATTR_MAXREG_COUNT
	.align		4
        /*004c*/ 	.byte	0x03, 0x1b
        /*004e*/ 	.short	0x00ff


	//----- nvinfo : EIATTR_MERCURY_ISA_VERSION
	.align		4
        /*0050*/ 	.byte	0x03, 0x5f
        /*0052*/ 	.short	0x0101


	//----- nvinfo : EIATTR_VRC_CTA_INIT_COUNT
	.align		4
        /*0054*/ 	.byte	0x02, 0x4a
	.zero		1
	.zero		1


	//----- nvinfo : EIATTR_EXIT_INSTR_OFFSETS
	.align		4
        /*0058*/ 	.byte	0x04, 0x1c
        /*005a*/ 	.short	(.L_223 - .L_222)


	//   ....[0]....
.L_222:
        /*005c*/ 	.word	0x00000060


	//   ....[1]....
        /*0060*/ 	.word	0x000000b0


	//   ....[2]....
        /*0064*/ 	.word	0x000000f0


	//   ....[3]....
        /*0068*/ 	.word	0x000008d0


	//----- nvinfo : EIATTR_CBANK_PARAM_SIZE
	.align		4
.L_223:
        /*006c*/ 	.byte	0x03, 0x19
        /*006e*/ 	.short	0x0018


	//----- nvinfo : EIATTR_PARAM_CBANK
	.align		4
        /*0070*/ 	.byte	0x04, 0x0a
        /*0072*/ 	.short	(.L_225 - .L_224)
	.align		4
.L_224:
        /*0074*/ 	.word	index@(.nv.constant0._ZN6device15scalar_nosharedILi16ELi16EEEvPfiiS1_)
        /*0078*/ 	.short	0x0380
        /*007a*/ 	.short	0x0018


	//----- nvinfo : EIATTR_SW_WAR
	.align		4
.L_225:
        /*007c*/ 	.byte	0x04, 0x36
        /*007e*/ 	.short	(.L_227 - .L_226)
.L_226:
        /*0080*/ 	.word	0x00000008
.L_227:


//--------------------- .nv.info._ZN6device19scalar_no_conflictsILi8ELi8EEEvPfiiS1_ --------------------------
	.section	.nv.info._ZN6device19scalar_no_conflictsILi8ELi8EEEvPfiiS1_,"",@"SHT_CUDA_INFO"
	.sectionflags	@""
	.align	4


	//----- nvinfo : EIATTR_CUDA_API_VERSION
	.align		4
        /*0000*/ 	.byte	0x04, 0x37
        /*0002*/ 	.short	(.L_229 - .L_228)
.L_228:
        /*0004*/ 	.word	0x00000082


	//----- nvinfo : EIATTR_KPARAM_INFO
	.align		4
.L_229:
        /*0008*/ 	.byte	0x04, 0x17
        /*000a*/ 	.short	(.L_231 - .L_230)
.L_230:
        /*000c*/ 	.word	0x00000000
        /*0010*/ 	.short	0x0003
        /*0012*/ 	.short	0x0010
        /*0014*/ 	.byte	0x00, 0xf5, 0x21, 0x00


	//----- nvinfo : EIATTR_KPARAM_INFO
	.align		4
.L_231:
        /*0018*/ 	.byte	0x04, 0x17
        /*001a*/ 	.short	(.L_233 - .L_232)
.L_232:
        /*001c*/ 	.word	0x00000000
        /*0020*/ 	.short	0x0002
        /*0022*/ 	.short	0x000c
        /*0024*/ 	.byte	0x00, 0xf0, 0x11, 0x00


	//----- nvinfo : EIATTR_KPARAM_INFO
	.align		4
.L_233:
        /*0028*/ 	.byte	0x04, 0x17
        /*002a*/ 	.short	(.L_235 - .L_234)
.L_234:
        /*002c*/ 	.word	0x00000000
        /*0030*/ 	.short	0x0001
        /*0032*/ 	.short	0x0008
        /*0034*/ 	.byte	0x00, 0xf0, 0x11, 0x00


	//----- nvinfo : EIATTR_KPARAM_INFO
	.align		4
.L_235:
        /*0038*/ 	.byte	0x04, 0x17
        /*003a*/ 	.short	(.L_237 - .L_236)
.L_236:
        /*003c*/ 	.word	0x00000000
        /*0040*/ 	.short	0x0000
        /*0042*/ 	.short	0x0000
        /*0044*/ 	.byte	0x00, 0xf5, 0x21, 0x00


	//----- nvinfo : EIATTR_SPARSE_MMA_MASK
	.align		4
.L_237:
        /*0048*/ 	.byte	0x03, 0x50
        /*004a*/ 	.short	0x0000


	//----- nvinfo : EIATTR_MAXREG_COUNT
	.align		4
        /*004c*/ 	.byte	0x03, 0x1b
        /*004e*/ 	.short	0x00ff


	//----- nvinfo : EIATTR_NUM_BARRIERS
	.align		4
        /*0050*/ 	.byte	0x02, 0x4c
        /*0052*/ 	.byte	0x01
	.zero		1


	//----- nvinfo : EIATTR_MERCURY_ISA_VERSION
	.align		4
        /*0054*/ 	.byte	0x03, 0x5f
        /*0056*/ 	.short	0x0101


	//----- nvinfo : EIATTR_VRC_CTA_INIT_COUNT
	.align		4
        /*0058*/ 	.byte	0x02, 0x4a
	.zero		1
	.zero		1


	//----- nvinfo : EIATTR_EXIT_INSTR_OFFSETS
	.align		4
        /*005c*/ 	.byte	0x04, 0x1c
        /*005e*/ 	.short	(.L_239 - .L_238)


	//   ....[0]....
.L_238:
        /*0060*/ 	.word	0x00000060


	//   ....[1]....
        /*0064*/ 	.word	0x000012d0


	//   ....[2]....
        /*0068*/ 	.word	0x00001320


	//----- nvinfo : EIATTR_CRS_STACK_SIZE
	.align		4
.L_239:
        /*006c*/ 	.byte	0x04, 0x1e
        /*006e*/ 	.short	(.L_241 - .L_240)
.L_240:
        /*0070*/ 	.word	0x00000000


	//----- nvinfo : EIATTR_CBANK_PARAM_SIZE
	.align		4
.L_241:
        /*0074*/ 	.byte	0x03, 0x19
        /*0076*/ 	.short	0x0018


	//----- nvinfo : EIATTR_PARAM_CBANK
	.align		4
        /*0078*/ 	.byte	0x04, 0x0a
        /*007a*/ 	.short	(.L_243 - .L_242)
	.align		4
.L_242:
        /*007c*/ 	.word	index@(.nv.constant0._ZN6device19scalar_no_conflictsILi8ELi8EEEvPfiiS1_)
        /*0080*/ 	.short	0x0380
        /*0082*/ 	.short	0x0018


	//----- nvinfo : EIATTR_SW_WAR
	.align		4
.L_243:
        /*0084*/ 	.byte	0x04, 0x36
        /*0086*/ 	.short	(.L_245 - .L_244)
.L_244:
        /*0088*/ 	.word	0x00000008
.L_245:


//--------------------- .nv.info._ZN6device16scalar_conflictsILi8ELi8EEEvPfiiS1_ --------------------------
	.section	.nv.info._ZN6device16scalar_conflictsILi8ELi8EEEvPfiiS1_,"",@"SHT_CUDA_INFO"
	.sectionflags	@""
	.align	4


	//----- nvinfo : EIATTR_CUDA_API_VERSION
	.align		4
        /*0000*/ 	.byte	0x04, 0x37
        /*0002*/ 	.short	(.L_247 - .L_246)
.L_246:
        /*0004*/ 	.word	0x00000082


	//----- nvinfo : EIATTR_KPARAM_INFO
	.align		4
.L_247:
        /*0008*/ 	.byte	0x04, 0x17
        /*000a*/ 	.short	(.L_249 - .L_248)
.L_248:
        /*000c*/ 	.word	0x00000000
        /*0010*/ 	.short	0x0003
        /*0012*/ 	.short	0x0010
        /*0014*/ 	.byte	0x00, 0xf5, 0x21, 0x00


	//----- nvinfo : EIATTR_KPARAM_INFO
	.align		4
.L_249:
        /*0018*/ 	.byte	0x04, 0x17
        /*001a*/ 	.short	(.L_251 - .L_250)
.L_250:
        /*001c*/ 	.word	0x00000000
        /*0020*/ 	.short	0x0002
        /*0022*/ 	.short	0x000c
        /*0024*/ 	.byte	0x00, 0xf0, 0x11, 0x00


	//----- nvinfo : EIATTR_KPARAM_INFO
	.align		4
.L_251:
        /*0028*/ 	.byte	0x04, 0x17
        /*002a*/ 	.short	(.L_253 - .L_252)
.L_252:
        /*002c*/ 	.word	0x00000000
        /*0030*/ 	.short	0x0001
        /*0032*/ 	.short	0x0008
        /*0034*/ 	.byte	0x00, 0xf0, 0x11, 0x00


	//----- nvinfo : EIATTR_KPARAM_INFO
	.align		4
.L_253:
        /*0038*/ 	.byte	0x04, 0x17
        /*003a*/ 	.short	(.L_255 - .L_254)
.L_254:
        /*003c*/ 	.word	0x00000000
        /*0040*/ 	.short	0x0000
        /*0042*/ 	.short	0x0000
        /*0044*/ 	.byte	0x00, 0xf5, 0x21, 0x00


	//----- nvinfo : EIATTR_SPARSE_MMA_MASK
	.align		4
.L_255:
        /*0048*/ 	.byte	0x03, 0x50
        /*004a*/ 	.short	0x0000


	//----- nvinfo : EIATTR_MAXREG_COUNT
	.align		4
        /*004c*/ 	.byte	0x03, 0x1b
        /*004e*/ 	.short	0x00ff


	//----- nvinfo : EIATTR_NUM_BARRIERS
	.align		4
        /*0050*/ 	.byte	0x02, 0x4c
        /*0052*/ 	.byte	0x01
	.zero		1


	//----- nvinfo : EIATTR_MERCURY_ISA_VERSION
	.align		4
        /*0054*/ 	.byte	0x03, 0x5f
        /*0056*/ 	.short	0x0101


	//----- nvinfo : EIATTR_VRC_CTA_INIT_COUNT
	.align		4
        /*0058*/ 	.byte	0x02, 0x4a
	.zero		1
	.zero		1


	//----- nvinfo : EIATTR_EXIT_INSTR_OFFSETS
	.align		4
        /*005c*/ 	.byte	0x04, 0x1c
        /*005e*/ 	.short	(.L_257 - .L_256)


	//   ....[0]....
.L_256:
        /*0060*/ 	.word	0x00000060


	//   ....[1]....
        /*0064*/ 	.word	0x000006b0


	//   ....[2]....
        /*0068*/ 	.word	0x00000700


	//----- nvinfo : EIATTR_CRS_STACK_SIZE
	.align		4
.L_257:
        /*006c*/ 	.byte	0x04, 0x1e
        /*006e*/ 	.short	(.L_259 - .L_258)
.L_258:
        /*0070*/ 	.word	0x00000000


	//----- nvinfo : EIATTR_CBANK_PARAM_SIZE
	.align		4
.L_259:
        /*0074*/ 	.byte	0x03, 0x19
        /*0076*/ 	.short	0x0018


	//----- nvinfo : EIATTR_PARAM_CBANK
	.align		4
        /*0078*/ 	.byte	0x04, 0x0a
        /*007a*/ 	.short	(.L_261 - .L_260)
	.align		4
.L_260:
        /*007c*/ 	.word	index@(.nv.constant0._ZN6device16scalar_conflictsILi8ELi8EEEvPfiiS1_)
        /*0080*/ 	.short	0x0380
        /*0082*/ 	.short	0x0018


	//----- nvinfo : EIATTR_SW_WAR
	.align		4
.L_261:
        /*0084*/ 	.byte	0x04, 0x36
        /*0086*/ 	.short	(.L_263 - .L_262)
.L_262:
        /*0088*/ 	.word	0x00000008
.L_263:


//--------------------- .nv.info._ZN6device15scalar_nosharedILi8ELi8EEEvPfiiS1_ --------------------------
	.section	.nv.info._ZN6device15scalar_nosharedILi8ELi8EEEvPfiiS1_,"",@"SHT_CUDA_INFO"
	.sectionflags	@""
	.align	4


	//----- nvinfo : EIATTR_CUDA_API_VERSION
	.align		4
        /*0000*/ 	.byte	0x04, 0x37
        /*0002*/ 	.short	(.L_265 - .L_264)
.L_264:
        /*0004*/ 	.word	0x00000082


	//----- nvinfo : EIATTR_KPARAM_INFO
	.align		4
.L_265:
        /*0008*/ 	.byte	0x04, 0x17
        /*000a*/ 	.short	(.L_267 - .L_266)
.L_266:
        /*000c*/ 	.word	0x00000000
        /*0010*/ 	.short	0x0003
        /*0012*/ 	.short	0x0010
        /*0014*/ 	.byte	0x00, 0xf5, 0x21, 0x00


	//----- nvinfo : EIATTR_KPARAM_INFO
	.align		4
.L_267:
        /*0018*/ 	.byte	0x04, 0x17
        /*001a*/ 	.short	(.L_269 - .L_268)
.L_268:
        /*001c*/ 	.word	0x00000000
        /*0020*/ 	.short	0x0002
        /*0022*/ 	.short	0x000c
        /*0024*/ 	.byte	0x00, 0xf0, 0x11, 0x00


	//----- nvinfo : EIATTR_KPARAM_INFO
	.align		4
.L_269:
        /*0028*/ 	.byte	0x04, 0x17
        /*002a*/ 	.short	(.L_271 - .L_270)
.L_270:
        /*002c*/ 	.word	0x00000000
        /*0030*/ 	.short	0x0001
        /*0032*/ 	.short	0x0008
        /*0034*/ 	.byte	0x00, 0xf0, 0x11, 0x00


	//----- nvinfo : EIATTR_KPARAM_INFO
	.align		4
.L_271:
        /*0038*/ 	.byte	0x04, 0x17
        /*003a*/ 	.short	(.L_273 - .L_272)
.L_272:
        /*003c*/ 	.word	0x00000000
        /*0040*/ 	.short	0x0000
        /*0042*/ 	.short	0x0000
        /*0044*/ 	.byte	0x00, 0xf5, 0x21, 0x00


	//----- nvinfo : EIATTR_SPARSE_MMA_MASK
	.align		4
.L_273:
        /*0048*/ 	.byte	0x03, 0x50
        /*004a*/ 	.short	0x0000


	//----- nvinfo : EIATTR_MAXREG_COUNT
	.align		4
        /*004c*/ 	.byte	0x03, 0x1b
        /*004e*/ 	.short	0x00ff


	//----- nvinfo : EIATTR_MERCURY_ISA_VERSION
	.align		4
        /*0050*/ 	.byte	0x03, 0x5f
        /*0052*/ 	.short	0x0101


	//----- nvinfo : EIATTR_VRC_CTA_INIT_COUNT
	.align		4
        /*0054*/ 	.byte	0x02, 0x4a
	.zero		1
	.zero		1


	//----- nvinfo : EIATTR_EXIT_INSTR_OFFSETS
	.align		4
        /*0058*/ 	.byte	0x04, 0x1c
        /*005a*/ 	.short	(.L_275 - .L_274)


	//   ....[0]....
.L_274:
        /*005c*/ 	.word	0x00000060


	//   ....[1]....
        /*0060*/ 	.word	0x000000b0


	//   ....[2]....
        /*0064*/ 	.word	0x000000f0


	//   ....[3]....
        /*0068*/ 	.word	0x000008d0


	//----- nvinfo : EIATTR_CBANK_PARAM_SIZE
	.align		4
.L_275:
        /*006c*/ 	.byte	0x03, 0x19
        /*006e*/ 	.short	0x0018


	//----- nvinfo : EIATTR_PARAM_CBANK
	.align		4
        /*0070*/ 	.byte	0x04, 0x0a
        /*0072*/ 	.short	(.L_277 - .L_276)
	.align		4
.L_276:
        /*0074*/ 	.word	index@(.nv.constant0._ZN6device15scalar_nosharedILi8ELi8EEEvPfiiS1_)
        /*0078*/ 	.short	0x0380
        /*007a*/ 	.short	0x0018


	//----- nvinfo : EIATTR_SW_WAR
	.align		4
.L_277:
        /*007c*/ 	.byte	0x04, 0x36
        /*007e*/ 	.short	(.L_279 - .L_278)
.L_278:
        /*0080*/ 	.word	0x00000008
.L_279:


//--------------------- .nv.callgraph             --------------------------
	.section	.nv.callgraph,"",@"SHT_CUDA_CALLGRAPH"
	.align	4
	.sectionentsize	8
	.align		4
        /*0000*/ 	.word	0x00000000
	.align		4
        /*0004*/ 	.word	0xffffffff
	.align		4
        /*0008*/ 	.word	0x00000000
	.align		4
        /*000c*/ 	.word	0xfffffffe
	.align		4
        /*0010*/ 	.word	0x00000000
	.align		4
        /*0014*/ 	.word	0xfffffffd
	.align		4
        /*0018*/ 	.word	0x00000000
	.align		4
        /*001c*/ 	.word	0xfffffffc


//--------------------- .text._ZN6device19scalar_no_conflictsILi32ELi32EEEvPfiiS1_ --------------------------
	.section	.text._ZN6device19scalar_no_conflictsILi32ELi32EEEvPfiiS1_,"ax",@progbits
	.align	128
        .global         _ZN6device19scalar_no_conflictsILi32ELi32EEEvPfiiS1_
        .type           _ZN6device19scalar_no_conflictsILi32ELi32EEEvPfiiS1_,@function
        .size           _ZN6device19scalar_no_conflictsILi32ELi32EEEvPfiiS1_,(.L_x_120 - _ZN6device19scalar_no_conflictsILi32ELi32EEEvPfiiS1_)
        .other          _ZN6device19scalar_no_conflictsILi32ELi32EEEvPfiiS1_,@"STO_CUDA_ENTRY STV_DEFAULT"
_ZN6device19scalar_no_conflictsILi32ELi32EEEvPfiiS1_:
.text._ZN6device19scalar_no_conflictsILi32ELi32EEEvPfiiS1_:
[----:B------:R-:W-:Y:S01]  /*0000*/  LDC R1, c[0x0][0x37c] ;  /* 0x0000df00ff017b82 */ /* 0x000fe20000000800 */
[----:B------:R-:W0:Y:S07]  /*0010*/  S2R R0, SR_CTAID.Y ;  /* 0x0000000000007919 */ /* 0x000e2e0000002600 */
[----:B------:R-:W1:Y:S02]  /*0020*/  S2UR UR5, SR_CTAID.X ;  /* 0x00000000000579c3 */ /* 0x000e640000002500 */
[----:B-1----:R-:W-:Y:S01]  /*0030*/  USHF.L.U32 UR4, UR5, 0x5, URZ ;  /* 0x0000000505047899 */ /* 0x002fe200080006ff */
[----:B0-----:R-:W-:-:S05]  /*0040*/  LEA R2, R0, 0x20, 0x5 ;  /* 0x0000002000027811 */ /* 0x001fca00078e28ff */
[----:B------:R-:W-:-:S13]  /*0050*/  ISETP.LT.U32.AND P0, PT, R2, UR4, PT ;  /* 0x0000000402007c0c */ /* 0x000fda000bf01070 */
[----:B------:R-:W-:Y:S05]  /*0060*/  @P0 EXIT ;  /* 0x000000000000094d */ /* 0x000fea0003800000 */
[----:B------:R-:W0:Y:S01]  /*0070*/  LDC R8, c[0x0][0x388] ;  /* 0x0000e200ff087b82 */ /* 0x000e220000000800 */
[----:B------:R-:W1:Y:S01]  /*0080*/  S2R R11, SR_TID.X ;  /* 0x00000000000b7919 */ /* 0x000e620000002100 */
[----:B------:R-:W2:Y:S01]  /*0090*/  LDCU UR4, c[0x0][0x360] ;  /* 0x00006c00ff0477ac */ /* 0x000ea20008000800 */
[----:B------:R-:W-:Y:S01]  /*00a0*/  HFMA2 R2, -RZ, RZ, 0, 0 ;  /* 0x00000000ff027431 */ /* 0x000fe200000001ff */
[----:B------:R-:W3:Y:S01]  /*00b0*/  S2R R12, SR_TID.Y ;  /* 0x00000000000c7919 */ /* 0x000ee20000002200 */
[----:B------:R-:W4:Y:S01]  /*00c0*/  LDCU UR6, c[0x0][0x364] ;  /* 0x00006c80ff0677ac */ /* 0x000f220008000800 */
[----:B------:R-:W0:Y:S01]  /*00d0*/  LDCU.64 UR8, c[0x0][0x358] ;  /* 0x00006b00ff0877ac */ /* 0x000e220008000a00 */
[----:B--2---:R-:W-:Y:S01]  /*00e0*/  UIMAD UR5, UR5, UR4, URZ ;  /* 0x00000004050572a4 */ /* 0x004fe2000f8e02ff */
[----:B0-----:R-:W-:Y:S01]  /*00f0*/  ISETP.GE.AND P0, PT, R8, 0x1, PT ;  /* 0x000000010800780c */ /* 0x001fe20003f06270 */
[----:B----4-:R-:W-:-:S04]  /*0100*/  IMAD R0, R0, UR6, RZ ;  /* 0x0000000600007c24 */ /* 0x010fc8000f8e02ff */
[----:B-1----:R-:W-:Y:S01]  /*0110*/  VIADD R3, R11, UR5 ;  /* 0x000000050b037c36 */ /* 0x002fe20008000000 */
[----:B---3--:R-:W-:-:S07]  /*0120*/  IADD3 R4, PT, PT, R0, R12, RZ ;  /* 0x0000000c00047210 */ /* 0x008fce0007ffe0ff */
[----:B------:R-:W-:Y:S05]  /*0130*/  @!P0 BRA `(.L_x_0) ;  /* 0x0000001000588947 */ /* 0x000fea0003800000 */
[----:B------:R-:W0:Y:S01]  /*0140*/  S2R R9, SR_CgaCtaId ;  /* 0x0000000000097919 */ /* 0x000e220000008800 */
[----:B------:R-:W1:Y:S01]  /*0150*/  LDC R7, c[0x0][0x38c] ;  /* 0x0000e300ff077b82 */ /* 0x000e620000000800 */
[----:B------:R-:W-:Y:S01]  /*0160*/  MOV R2, 0x400 ;  /* 0x0000040000027802 */ /* 0x000fe20000000f00 */
[--C-:B------:R-:W-:Y:S01]  /*0170*/  IMAD R13, R12, 0x20, R11.reuse ;  /* 0x000000200c0d7824 */ /* 0x100fe200078e020b */
[----:B------:R-:W-:Y:S01]  /*0180*/  UMOV UR4, URZ ;  /* 0x000000ff00047c82 */ /* 0x000fe20008000000 */
[----:B------:R-:W-:Y:S02]  /*0190*/  IMAD R8, R8, UR5, R11 ;  /* 0x0000000508087c24 */ /* 0x000fe4000f8e020b */
[----:B------:R-:W-:-:S03]  /*01a0*/  VIADD R5, R2, 0x1080 ;  /* 0x0000108002057836 */ /* 0x000fc60000000000 */
[----:B------:R-:W-:Y:S02]  /*01b0*/  LEA R8, R12, R8, 0x5 ;  /* 0x000000080c087211 */ /* 0x000fe400078e28ff */
[----:B-1----:R-:W-:Y:S02]  /*01c0*/  IADD3 R7, PT, PT, R7, -0x1, RZ ;  /* 0xffffffff07077810 */ /* 0x002fe40007ffe0ff */
[C---:B0-----:R-:W-:Y:S02]  /*01d0*/  LEA R2, R9.reuse, R2, 0x18 ;  /* 0x0000000209027211 */ /* 0x041fe400078ec0ff */
[----:B------:R-:W-:Y:S02]  /*01e0*/  LEA R9, R9, R5, 0x18 ;  /* 0x0000000509097211 */ /* 0x000fe400078ec0ff */
[----:B------:R-:W-:Y:S01]  /*01f0*/  IADD3 R5, PT, PT, R7, -UR5, RZ ;  /* 0x8000000507057c10 */ /* 0x000fe2000fffe0ff */
[--C-:B------:R-:W-:Y:S01]  /*0200*/  IMAD R6, R11, 0x84, R2.reuse ;  /* 0x000000840b067824 */ /* 0x100fe200078e0202 */
[----:B------:R-:W-:Y:S01]  /*0210*/  IADD3 R7, PT, PT, -R0, R7, RZ ;  /* 0x0000000700077210 */ /* 0x000fe20007ffe1ff */
[----:B------:R-:W-:Y:S01]  /*0220*/  IMAD.U32 R11, R13, 0x4, R2 ;  /* 0x000000040d0b7824 */ /* 0x000fe200078e0002 */
[----:B------:R-:W-:Y:S01]  /*0230*/  VIMNMX.U32 R2, PT, PT, R5, 0x1f, PT ;  /* 0x0000001f05027848 */ /* 0x000fe20003fe0000 */
[----:B------:R-:W-:Y:S01]  /*0240*/  IMAD R9, R12, 0x84, R9 ;  /* 0x000000840c097824 */ /* 0x000fe200078e0209 */
[----:B------:R-:W-:-:S02]  /*0250*/  VIMNMX.U32 R10, PT, PT, R7, 0x1f, PT ;  /* 0x0000001f070a7848 */ /* 0x000fc40003fe0000 */
[----:B------:R-:W-:Y:S01]  /*0260*/  IADD3 R12, PT, PT, R2, 0x1, RZ ;  /* 0x00000001020c7810 */ /* 0x000fe20007ffe0ff */
[----:B------:R-:W-:Y:S01]  /*0270*/  IMAD.MOV.U32 R2, RZ, RZ, RZ ;  /* 0x000000ffff027224 */ /* 0x000fe200078e00ff */
[----:B------:R-:W-:Y:S02]  /*0280*/  IADD3 R18, PT, PT, R10, 0x1, RZ ;  /* 0x000000010a127810 */ /* 0x000fe40007ffe0ff */
[----:B------:R-:W-:Y:S02]  /*0290*/  IADD3 R10, PT, PT, R11, 0x108, RZ ;  /* 0x000001080b0a7810 */ /* 0x000fe40007ffe0ff */
[----:B------:R-:W-:Y:S02]  /*02a0*/  LOP3.LUT R11, R12, 0x3, RZ, 0xc0, !PT ;  /* 0x000000030c0b7812 */ /* 0x000fe400078ec0ff */
[----:B------:R-:W-:Y:S02]  /*02b0*/  LOP3.LUT R13, R18, 0x3, RZ, 0xc0, !PT ;  /* 0x00000003120d7812 */ /* 0x000fe400078ec0ff */
[----:B------:R-:W-:-:S02]  /*02c0*/  LOP3.LUT R12, R12, 0x3c, RZ, 0xc0, !PT ;  /* 0x0000003c0c0c7812 */ /* 0x000fc400078ec0ff */
[----:B------:R-:W-:-:S07]  /*02d0*/  LOP3.LUT R18, R18, 0x3c, RZ, 0xc0, !PT ;  /* 0x0000003c12127812 */ /* 0x000fce00078ec0ff */
.L_x_13:
[----:B------:R-:W0:Y:S01]  /*02e0*/  S2R R20, SR_TID.Y ;  /* 0x0000000000147919 */ /* 0x000e220000002200 */
[----:B------:R-:W1:Y:S01]  /*02f0*/  LDC R19, c[0x0][0x388] ;  /* 0x0000e200ff137b82 */ /* 0x000e620000000800 */
[----:B------:R-:W-:Y:S01]  /*0300*/  BSSY.RECONVERGENT B0, `(.L_x_1) ;  /* 0x00000e8000007945 */ /* 0x000fe20003800200 */
[----:B------:R-:W0:Y:S02]  /*0310*/  S2R R15, SR_TID.X ;  /* 0x00000000000f7919 */ /* 0x000e240000002100 */
[----:B0-----:R-:W-:-:S05]  /*0320*/  IMAD R20, R20, 0x20, R15 ;  /* 0x0000002014147824 */ /* 0x001fca00078e020f */
[----:B------:R-:W-:-:S04]  /*0330*/  IADD3 R22, PT, PT, R20, UR4, RZ ;  /* 0x0000000414167c10 */ /* 0x000fc8000fffe0ff */
[----:B-1----:R-:W-:-:S04]  /*0340*/  ISETP.GE.AND P0, PT, R22, R19, PT ;  /* 0x000000131600720c */ /* 0x002fc80003f06270 */
[----:B------:R-:W-:-:S13]  /*0350*/  ISETP.GT.U32.OR P0, PT, R20, 0x1f, P0 ;  /* 0x0000001f1400780c */ /* 0x000fda0000704470 */
[----:B------:R-:W-:Y:S05]  /*0360*/  @P0 BRA `(.L_x_2) ;  /* 0x0000000c00840947 */ /* 0x000fea0003800000 */
[----:B------:R-:W0:Y:S02]  /*0370*/  LDCU UR10, c[0x0][0x38c] ;  /* 0x00007180ff0a77ac */ /* 0x000e240008000800 */
[----:B0-----:R-:W-:-:S09]  /*0380*/  UISETP.GE.AND UP0, UPT, UR5, UR10, UPT ;  /* 0x0000000a0500728c */ /* 0x001fd2000bf06270 */
[----:B------:R-:W-:Y:S05]  /*0390*/  BRA.U UP0, `(.L_x_3) ;  /* 0x0000000100c47547 */ /* 0x000fea000b800000 */
[----:B------:R-:W-:Y:S01]  /*03a0*/  ISETP.GE.U32.AND P0, PT, R5, 0x3, PT ;  /* 0x000000030500780c */ /* 0x000fe20003f06070 */
[----:B------:R-:W-:Y:S01]  /*03b0*/  UMOV UR6, UR5 ;  /* 0x0000000500067c82 */ /* 0x000fe20008000000 */
[----:B------:R-:W-:-:S11]  /*03c0*/  MOV R16, RZ ;  /* 0x000000ff00107202 */ /* 0x000fd60000000f00 */
[----:B------:R-:W-:Y:S05]  /*03d0*/  @!P0 BRA `(.L_x_4) ;  /* 0x0000000000608947 */ /* 0x000fea0003800000 */
[----:B------:R-:W-:Y:S01]  /*03e0*/  IMAD.MOV R23, RZ, RZ, -R12 ;  /* 0x000000ffff177224 */ /* 0x000fe200078e0a0c */
[----:B------:R-:W-:Y:S01]  /*03f0*/  IADD3 R28, PT, PT, R8, UR4, RZ ;  /* 0x00000004081c7c10 */ /* 0x000fe2000fffe0ff */
[----:B------:R-:W-:Y:S01]  /*0400*/  UMOV UR6, UR5 ;  /* 0x0000000500067c82 */ /* 0x000fe20008000000 */
[----:B------:R-:W-:-:S07]  /*0410*/  MOV R21, R10 ;  /* 0x0000000a00157202 */ /* 0x000fce0000000f00 */
.L_x_5:
[----:B------:R-:W0:Y:S02]  /*0420*/  LDC.64 R24, c[0x0][0x380] ;  /* 0x0000e000ff187b82 */ /* 0x000e240000000a00 */
[----:B0-----:R-:W-:-:S04]  /*0430*/  IMAD.WIDE R24, R28, 0x4, R24 ;  /* 0x000000041c187825 */ /* 0x001fc800078e0218 */
[C---:B------:R-:W-:Y:S02]  /*0440*/  IMAD.WIDE.U32 R16, R19.reuse, 0x4, R24 ;  /* 0x0000000413107825 */ /* 0x040fe400078e0018 */
[----:B------:R-:W2:Y:S02]  /*0450*/  LDG.E R24, desc[UR8][R24.64] ;  /* 0x0000000818187981 */ /* 0x000ea4000c1e1900 */
[C---:B------:R-:W-:Y:S02]  /*0460*/  IMAD.WIDE.U32 R14, R19.reuse, 0x4, R16 ;  /* 0x00000004130e7825 */ /* 0x040fe400078e0010 */
[----:B------:R-:W3:Y:S02]  /*0470*/  LDG.E R16, desc[UR8][R16.64] ;  /* 0x0000000810107981 */ /* 0x000ee4000c1e1900 */
[----:B------:R-:W-:Y:S02]  /*0480*/  IMAD.WIDE.U32 R26, R19, 0x4, R14 ;  /* 0x00000004131a7825 */ /* 0x000fe400078e000e */
[----:B------:R-:W4:Y:S04]  /*0490*/  LDG.E R14, desc[UR8][R14.64] ;  /* 0x000000080e0e7981 */ /* 0x000f28000c1e1900 */
[----:B------:R-:W5:Y:S01]  /*04a0*/  LDG.E R26, desc[UR8][R26.64] ;  /* 0x000000081a1a7981 */ /* 0x000f62000c1e1900 */
[----:B------:R-:W-:-:S05]  /*04b0*/  VIADD R23, R23, 0x4 ;  /* 0x0000000417177836 */ /* 0x000fca0000000000 */
[----:B------:R-:W-:Y:S01]  /*04c0*/  ISETP.NE.AND P0, PT, R23, RZ, PT ;  /* 0x000000ff1700720c */ /* 0x000fe20003f05270 */
[----:B------:R-:W-:Y:S01]  /*04d0*/  UIADD3 UR6, UPT, UPT, UR6, 0x4, URZ ;  /* 0x0000000406067890 */ /* 0x000fe2000fffe0ff */
[----:B------:R-:W-:Y:S01]  /*04e0*/  LEA R28, R19, R28, 0x2 ;  /* 0x0000001c131c7211 */ /* 0x000fe200078e10ff */
[----:B--2---:R-:W-:Y:S04]  /*04f0*/  STS [R21+-0x108], R24 ;  /* 0xfffef81815007388 */ /* 0x004fe80000000800 */
[----:B---3--:R-:W-:Y:S04]  /*0500*/  STS [R21+-0x84], R16 ;  /* 0xffff7c1015007388 */ /* 0x008fe80000000800 */
[----:B----4-:R-:W-:Y:S04]  /*0510*/  STS [R21], R14 ;  /* 0x0000000e15007388 */ /* 0x010fe80000000800 */
[----:B-----5:R0:W-:Y:S02]  /*0520*/  STS [R21+0x84], R26 ;  /* 0x0000841a15007388 */ /* 0x0201e40000000800 */
[----:B0-----:R-:W-:Y:S01]  /*0530*/  IADD3 R21, PT, PT, R21, 0x210, RZ ;  /* 0x0000021015157810 */ /* 0x001fe20007ffe0ff */
[----:B------:R-:W-:Y:S06]  /*0540*/  @P0 BRA `(.L_x_5) ;  /* 0xfffffffc00b40947 */ /* 0x000fec000383ffff */
[----:B------:R-:W-:-:S07]  /*0550*/  IMAD.MOV.U32 R16, RZ, RZ, R12 ;  /* 0x000000ffff107224 */ /* 0x000fce00078e000c */
.L_x_4:
[----:B------:R-:W-:-:S13]  /*0560*/  ISETP.NE.AND P0, PT, R11, RZ, PT ;  /* 0x000000ff0b00720c */ /* 0x000fda0003f05270 */
[----:B------:R-:W-:Y:S05]  /*0570*/  @!P0 BRA `(.L_x_3) ;  /* 0x00000000004c8947 */ /* 0x000fea0003800000 */
[----:B------:R-:W0:Y:S01]  /*0580*/  LDC.64 R14, c[0x0][0x380] ;  /* 0x0000e000ff0e7b82 */ /* 0x000e220000000a00 */
[----:B------:R-:W-:-:S04]  /*0590*/  IMAD R17, R19, UR6, R22 ;  /* 0x0000000613117c24 */ /* 0x000fc8000f8e0216 */
[----:B0-----:R-:W-:-:S05]  /*05a0*/  IMAD.WIDE R14, R17, 0x4, R14 ;  /* 0x00000004110e7825 */ /* 0x001fca00078e020e */
[----:B------:R-:W2:Y:S01]  /*05b0*/  LDG.E R17, desc[UR8][R14.64] ;  /* 0x000000080e117981 */ /* 0x000ea2000c1e1900 */
[----:B------:R-:W0:Y:S01]  /*05c0*/  S2UR UR7, SR_CgaCtaId ;  /* 0x00000000000779c3 */ /* 0x000e220000008800 */
[----:B------:R-:W-:Y:S01]  /*05d0*/  UMOV UR6, 0x400 ;  /* 0x0000040000067882 */ /* 0x000fe20000000000 */
[----:B------:R-:W-:Y:S01]  /*05e0*/  ISETP.NE.AND P0, PT, R11, 0x1, PT ;  /* 0x000000010b00780c */ /* 0x000fe20003f05270 */
[----:B0-----:R-:W-:-:S06]  /*05f0*/  ULEA UR6, UR7, UR6, 0x18 ;  /* 0x0000000607067291 */ /* 0x001fcc000f8ec0ff */
[----:B------:R-:W-:-:S05]  /*0600*/  LEA R21, R20, UR6, 0x2 ;  /* 0x0000000614157c11 */ /* 0x000fca000f8e10ff */
[----:B------:R-:W-:-:S05]  /*0610*/  IMAD R21, R16, 0x84, R21 ;  /* 0x0000008410157824 */ /* 0x000fca00078e0215 */
[----:B--2---:R0:W-:Y:S01]  /*0620*/  STS [R21], R17 ;  /* 0x0000001115007388 */ /* 0x0041e20000000800 */
[----:B------:R-:W-:Y:S05]  /*0630*/  @!P0 BRA `(.L_x_3) ;  /* 0x00000000001c8947 */ /* 0x000fea0003800000 */
[----:B------:R-:W-:Y:S01]  /*0640*/  ISETP.NE.AND P0, PT, R11, 0x2, PT ;  /* 0x000000020b00780c */ /* 0x000fe20003f05270 */
[----:B------:R-:W-:-:S12]  /*0650*/  IMAD.WIDE.U32 R14, R19, 0x4, R14 ;  /* 0x00000004130e7825 */ /* 0x000fd800078e000e */
[----:B0-----:R-:W-:Y:S02]  /*0660*/  @P0 IMAD.WIDE.U32 R16, R19, 0x4, R14 ;  /* 0x0000000413100825 */ /* 0x001fe400078e000e */
[----:B------:R-:W2:Y:S04]  /*0670*/  LDG.E R14, desc[UR8][R14.64] ;  /* 0x000000080e0e7981 */ /* 0x000ea8000c1e1900 */
[----:B------:R-:W3:Y:S04]  /*0680*/  @P0 LDG.E R16, desc[UR8][R16.64] ;  /* 0x0000000810100981 */ /* 0x000ee8000c1e1900 */
[----:B--2---:R1:W-:Y:S04]  /*0690*/  STS [R21+0x84], R14 ;  /* 0x0000840e15007388 */ /* 0x0043e80000000800 */
[----:B---3--:R1:W-:Y:S02]  /*06a0*/  @P0 STS [R21+0x108], R16 ;  /* 0x0001081015000388 */ /* 0x0083e40000000800 */
.L_x_3:
[----:B------:R-:W-:-:S13]  /*06b0*/  ISETP.GE.AND P0, PT, R0, UR10, PT ;  /* 0x0000000a00007c0c */ /* 0x000fda000bf06270 */
[----:B------:R-:W-:Y:S05]  /*06c0*/  @P0 BRA `(.L_x_2) ;  /* 0x0000000800ac0947 */ /* 0x000fea0003800000 */
[----:B------:R-:W-:Y:S01]  /*06d0*/  ISETP.GE.U32.AND P0, PT, R7, 0x3, PT ;  /* 0x000000030700780c */ /* 0x000fe20003f06070 */
[----:B------:R-:W-:Y:S01]  /*06e0*/  HFMA2 R29, -RZ, RZ, 0, 0 ;  /* 0x00000000ff1d7431 */ /* 0x000fe200000001ff */
[----:B------:R-:W-:-:S11]  /*06f0*/  MOV R23, R0 ;  /* 0x0000000000177202 */ /* 0x000fd60000000f00 */
[----:B------:R-:W-:Y:S05]  /*0700*/  @!P0 BRA `(.L_x_6) ;  /* 0x0000000800448947 */ /* 0x000fea0003800000 */
[----:B------:R-:W-:Y:S01]  /*0710*/  ISETP.GT.AND P0, PT, R18, RZ, PT ;  /* 0x000000ff1200720c */ /* 0x000fe20003f04270 */
[----:B------:R-:W-:Y:S01]  /*0720*/  IMAD.MOV.U32 R25, RZ, RZ, RZ ;  /* 0x000000ffff197224 */ /* 0x000fe200078e00ff */
[----:B------:R-:W-:-:S11]  /*0730*/  MOV R23, R0 ;  /* 0x0000000000177202 */ /* 0x000fd60000000f00 */
[----:B------:R-:W-:Y:S05]  /*0740*/  @!P0 BRA `(.L_x_7) ;  /* 0x0000000400d08947 */ /* 0x000fea0003800000 */
[----:B-1----:R-:W-:Y:S02]  /*0750*/  IADD3 R14, PT, PT, R18, -R25, RZ ;  /* 0x80000019120e7210 */ /* 0x002fe40007ffe0ff */
[----:B------:R-:W-:Y:S02]  /*0760*/  PLOP3.LUT P0, PT, PT, PT, PT, 0x80, 0x8 ;  /* 0x000000000008781c */ /* 0x000fe40003f0f070 */
[----:B------:R-:W-:-:S13]  /*0770*/  ISETP.GT.AND P1, PT, R14, 0xc, PT ;  /* 0x0000000c0e00780c */ /* 0x000fda0003f24270 */
[----:B------:R-:W-:Y:S05]  /*0780*/  @!P1 BRA `(.L_x_8) ;  /* 0x0000000400149947 */ /* 0x000fea0003800000 */
[----:B------:R-:W1:Y:S01]  /*0790*/  S2UR UR7, SR_CgaCtaId ;  /* 0x00000000000779c3 */ /* 0x000e620000008800 */
[----:B------:R-:W-:Y:S01]  /*07a0*/  UMOV UR6, 0x400 ;  /* 0x0000040000067882 */ /* 0x000fe20000000000 */
[----:B------:R-:W-:Y:S01]  /*07b0*/  PLOP3.LUT P0, PT, PT, PT, PT, 0x8, 0x80 ;  /* 0x000000000080781c */ /* 0x000fe20003f0e170 */
[----:B------:R-:W-:Y:S01]  /*07c0*/  UIADD3 UR6, UPT, UPT, UR6, 0x1080, URZ ;  /* 0x0000108006067890 */ /* 0x000fe2000fffe0ff */
[----:B------:R-:W-:-:S03]  /*07d0*/  VIADD R24, R18, 0xfffffff4 ;  /* 0xfffffff412187836 */ /* 0x000fc60000000000 */
[----:B-1----:R-:W-:-:S06]  /*07e0*/  ULEA UR6, UR7, UR6, 0x18 ;  /* 0x0000000607067291 */ /* 0x002fcc000f8ec0ff */
[----:B0-----:R-:W-:-:S07]  /*07f0*/  LEA R21, R20, UR6, 0x2 ;  /* 0x0000000614157c11 */ /* 0x001fce000f8e10ff */
.L_x_9:
[----:B0-----:R-:W0:Y:S01]  /*0800*/  LDC.64 R14, c[0x0][0x380] ;  /* 0x0000e000ff0e7b82 */ /* 0x001e220000000a00 */
[----:B------:R-:W-:-:S04]  /*0810*/  IMAD R17, R23, R19, R22 ;  /* 0x0000001317117224 */ /* 0x000fc800078e0216 */
[----:B0-----:R-:W-:-:S05]  /*0820*/  IMAD.WIDE R16, R17, 0x4, R14 ;  /* 0x0000000411107825 */ /* 0x001fca00078e020e */
[----:B------:R-:W2:Y:S01]  /*0830*/  LDG.E R27, desc[UR8][R16.64] ;  /* 0x00000008101b7981 */ /* 0x000ea2000c1e1900 */
[----:B------:R-:W-:Y:S02]  /*0840*/  IMAD R26, R25, 0x84, R21 ;  /* 0x00000084191a7824 */ /* 0x000fe400078e0215 */
[----:B------:R-:W-:-:S03]  /*0850*/  IMAD.WIDE.U32 R28, R19, 0x4, R16 ;  /* 0x00000004131c7825 */ /* 0x000fc600078e0010 */
[----:B--2---:R0:W-:Y:S04]  /*0860*/  STS [R26], R27 ;  /* 0x0000001b1a007388 */ /* 0x0041e80000000800 */
[----:B0-----:R0:W2:Y:S02]  /*0870*/  LDG.E R27, desc[UR8][R28.64] ;  /* 0x000000081c1b7981 */ /* 0x0010a4000c1e1900 */
[----:B0-----:R-:W-:-:S04]  /*0880*/  IMAD.WIDE.U32 R28, R19, 0x4, R28 ;  /* 0x00000004131c7825 */ /* 0x001fc800078e001c */
[----:B------:R-:W-:-:S06]  /*0890*/  IMAD.WIDE.U32 R16, R19, 0x4, R28 ;  /* 0x0000000413107825 */ /* 0x000fcc00078e001c */
[----:B------:R0:W3:Y:S04]  /*08a0*/  LDG.E R17, desc[UR8][R16.64] ;  /* 0x0000000810117981 */ /* 0x0000e8000c1e1900 */
[----:B--2---:R1:W-:Y:S04]  /*08b0*/  STS [R26+0x84], R27 ;  /* 0x0000841b1a007388 */ /* 0x0043e80000000800 */
[----:B-1----:R-:W2:Y:S01]  /*08c0*/  LDG.E R27, desc[UR8][R28.64] ;  /* 0x000000081c1b7981 */ /* 0x002ea2000c1e1900 */
[----:B0-----:R-:W-:-:S05]  /*08d0*/  IADD3 R16, PT, PT, R23, 0x4, RZ ;  /* 0x0000000417107810 */ /* 0x001fca0007ffe0ff */
[----:B------:R-:W-:Y:S01]  /*08e0*/  IMAD R16, R16, R19, R22 ;  /* 0x0000001310107224 */ /* 0x000fe200078e0216 */
[----:B---3--:R0:W-:Y:S03]  /*08f0*/  STS [R26+0x18c], R17 ;  /* 0x00018c111a007388 */ /* 0x0081e60000000800 */
[----:B0-----:R-:W-:Y:S01]  /*0900*/  IMAD.WIDE R16, R16, 0x4, R14 ;  /* 0x0000000410107825 */ /* 0x001fe200078e020e */
[----:B--2---:R0:W-:Y:S04]  /*0910*/  STS [R26+0x108], R27 ;  /* 0x0001081b1a007388 */ /* 0x0041e80000000800 */
[----:B0-----:R-:W2:Y:S01]  /*0920*/  LDG.E R27, desc[UR8][R16.64] ;  /* 0x00000008101b7981 */ /* 0x001ea2000c1e1900 */
[----:B------:R-:W-:-:S03]  /*0930*/  IMAD.WIDE.U32 R28, R19, 0x4, R16 ;  /* 0x00000004131c7825 */ /* 0x000fc600078e0010 */
[----:B--2---:R0:W-:Y:S04]  /*0940*/  STS [R26+0x210], R27 ;  /* 0x0002101b1a007388 */ /* 0x0041e80000000800 */
[----:B0-----:R0:W2:Y:S02]  /*0950*/  LDG.E R27, desc[UR8][R28.64] ;  /* 0x000000081c1b7981 */ /* 0x0010a4000c1e1900 */
[----:B0-----:R-:W-:-:S05]  /*0960*/  IMAD.WIDE.U32 R28, R19, 0x4, R28 ;  /* 0x00000004131c7825 */ /* 0x001fca00078e001c */
[----:B------:R-:W3:Y:S04]  /*0970*/  LDG.E R16, desc[UR8][R28.64] ;  /* 0x000000081c107981 */ /* 0x000ee8000c1e1900 */
[----:B--2---:R-:W-:Y:S04]  /*0980*/  STS [R26+0x294], R27 ;  /* 0x0002941b1a007388 */ /* 0x004fe80000000800 */
[----:B---3--:R0:W-:Y:S02]  /*0990*/  STS [R26+0x318], R16 ;  /* 0x000318101a007388 */ /* 0x0081e40000000800 */
[----:B0-----:R-:W-:-:S05]  /*09a0*/  IMAD.WIDE.U32 R16, R19, 0x4, R28 ;  /* 0x0000000413107825 */ /* 0x001fca00078e001c */
[----:B------:R0:W2:Y:S02]  /*09b0*/  LDG.E R27, desc[UR8][R16.64] ;  /* 0x00000008101b7981 */ /* 0x0000a4000c1e1900 */
[----:B0-----:R-:W-:-:S05]  /*09c0*/  IADD3 R17, PT, PT, R23, 0x8, RZ ;  /* 0x0000000817117810 */ /* 0x001fca0007ffe0ff */
[----:B------:R-:W-:-:S04]  /*09d0*/  IMAD R17, R17, R19, R22 ;  /* 0x0000001311117224 */ /* 0x000fc800078e0216 */
[----:B------:R-:W-:-:S05]  /*09e0*/  IMAD.WIDE R16, R17, 0x4, R14 ;  /* 0x0000000411107825 */ /* 0x000fca00078e020e */
[----:B------:R-:W3:Y:S04]  /*09f0*/  LDG.E R29, desc[UR8][R16.64] ;  /* 0x00000008101d7981 */ /* 0x000ee8000c1e1900 */
[----:B--2---:R-:W-:Y:S04]  /*0a00*/  STS [R26+0x39c], R27 ;  /* 0x00039c1b1a007388 */ /* 0x004fe80000000800 */
[----:B---3--:R0:W-:Y:S02]  /*0a10*/  STS [R26+0x420], R29 ;  /* 0x0004201d1a007388 */ /* 0x0081e40000000800 */
[----:B0-----:R-:W-:-:S05]  /*0a20*/  IMAD.WIDE.U32 R28, R19, 0x4, R16 ;  /* 0x00000004131c7825 */ /* 0x001fca00078e0010 */
[----:B------:R-:W2:Y:S01]  /*0a30*/  LDG.E R27, desc[UR8][R28.64] ;  /* 0x000000081c1b7981 */ /* 0x000ea2000c1e1900 */
[----:B------:R-:W-:-:S05]  /*0a40*/  IMAD.WIDE.U32 R16, R19, 0x4, R28 ;  /* 0x0000000413107825 */ /* 0x000fca00078e001c */
[----:B------:R0:W3:Y:S02]  /*0a50*/  LDG.E R29, desc[UR8][R16.64] ;  /* 0x00000008101d7981 */ /* 0x0000e4000c1e1900 */
[----:B0-----:R-:W-:-:S05]  /*0a60*/  IMAD.WIDE.U32 R16, R19, 0x4, R16 ;  /* 0x0000000413107825 */ /* 0x001fca00078e0010 */
[----:B------:R0:W4:Y:S02]  /*0a70*/  LDG.E R28, desc[UR8][R16.64] ;  /* 0x00000008101c7981 */ /* 0x000124000c1e1900 */
[----:B0-----:R-:W-:-:S04]  /*0a80*/  VIADD R16, R23, 0xc ;  /* 0x0000000c17107836 */ /* 0x001fc80000000000 */
[----:B------:R-:W-:-:S04]  /*0a90*/  IMAD R17, R16, R19, R22 ;  /* 0x0000001310117224 */ /* 0x000fc800078e0216 */
[----:B------:R-:W-:-:S05]  /*0aa0*/  IMAD.WIDE R14, R17, 0x4, R14 ;  /* 0x00000004110e7825 */ /* 0x000fca00078e020e */
[----:B------:R0:W5:Y:S02]  /*0ab0*/  LDG.E R17, desc[UR8][R14.64] ;  /* 0x000000080e117981 */ /* 0x000164000c1e1900 */
[----:B0-----:R-:W-:-:S05]  /*0ac0*/  IMAD.WIDE.U32 R14, R19, 0x4, R14 ;  /* 0x00000004130e7825 */ /* 0x001fca00078e000e */
[----:B------:R0:W2:Y:S02]  /*0ad0*/  LDG.E R16, desc[UR8][R14.64] ;  /* 0x000000080e107981 */ /* 0x0000a4000c1e1900 */
[C---:B0-----:R-:W-:Y:S02]  /*0ae0*/  IMAD.WIDE.U32 R14, R19.reuse, 0x4, R14 ;  /* 0x00000004130e7825 */ /* 0x041fe400078e000e */
[----:B---3--:R-:W-:Y:S04]  /*0af0*/  STS [R26+0x528], R29 ;  /* 0x0005281d1a007388 */ /* 0x008fe80000000800 */
[----:B----4-:R0:W-:Y:S02]  /*0b00*/  STS [R26+0x5ac], R28 ;  /* 0x0005ac1c1a007388 */ /* 0x0101e40000000800 */
[----:B0-----:R-:W-:-:S06]  /*0b10*/  IMAD.WIDE.U32 R28, R19, 0x4, R14 ;  /* 0x00000004131c7825 */ /* 0x001fcc00078e000e */
[----:B------:R-:W3:Y:S04]  /*0b20*/  LDG.E R29, desc[UR8][R28.64] ;  /* 0x000000081c1d7981 */ /* 0x000ee8000c1e1900 */
[----:B-----5:R0:W-:Y:S04]  /*0b30*/  STS [R26+0x630], R17 ;  /* 0x000630111a007388 */ /* 0x0201e80000000800 */
[----:B0-----:R-:W4:Y:S01]  /*0b40*/  LDG.E R17, desc[UR8][R14.64] ;  /* 0x000000080e117981 */ /* 0x001f22000c1e1900 */
[----:B------:R-:W-:-:S03]  /*0b50*/  IADD3 R25, PT, PT, R25, 0x10, RZ ;  /* 0x0000001019197810 */ /* 0x000fc60007ffe0ff */
[----:B--2---:R0:W-:Y:S04]  /*0b60*/  STS [R26+0x4a4], R27 ;  /* 0x0004a41b1a007388 */ /* 0x0041e80000000800 */
[----:B------:R0:W-:Y:S01]  /*0b70*/  STS [R26+0x6b4], R16 ;  /* 0x0006b4101a007388 */ /* 0x0001e20000000800 */
[----:B------:R-:W-:Y:S02]  /*0b80*/  ISETP.GE.AND P1, PT, R25, R24, PT ;  /* 0x000000181900720c */ /* 0x000fe40003f26270 */
[----:B------:R-:W-:Y:S01]  /*0b90*/  IADD3 R23, PT, PT, R23, 0x10, RZ ;  /* 0x0000001017177810 */ /* 0x000fe20007ffe0ff */
[----:B---3--:R0:W-:Y:S04]  /*0ba0*/  STS [R26+0x7bc], R29 ;  /* 0x0007bc1d1a007388 */ /* 0x0081e80000000800 */
[----:B----4-:R0:W-:Y:S06]  /*0bb0*/  STS [R26+0x738], R17 ;  /* 0x000738111a007388 */ /* 0x0101ec0000000800 */
[----:B------:R-:W-:Y:S05]  /*0bc0*/  @!P1 BRA `(.L_x_9) ;  /* 0xfffffffc000c9947 */ /* 0x000fea000383ffff */
[----:B0-----:R-:W-:-:S07]  /*0bd0*/  IMAD.MOV.U32 R29, RZ, RZ, R18 ;  /* 0x000000ffff1d7224 */ /* 0x001fce00078e0012 */
.L_x_8:
[----:B------:R-:W-:-:S04]  /*0be0*/  IADD3 R14, PT, PT, R18, -R25, RZ ;  /* 0x80000019120e7210 */ /* 0x000fc80007ffe0ff */
[----:B------:R-:W-:-:S13]  /*0bf0*/  ISETP.GT.AND P1, PT, R14, 0x4, PT ;  /* 0x000000040e00780c */ /* 0x000fda0003f24270 */
[----:B------:R-:W-:Y:S05]  /*0c00*/  @!P1 BRA `(.L_x_10) ;  /* 0x0000000000989947 */ /* 0x000fea0003800000 */
[----:B------:R-:W1:Y:S01]  /*0c10*/  LDC.64 R14, c[0x0][0x380] ;  /* 0x0000e000ff0e7b82 */ /* 0x000e620000000a00 */
[----:B0-----:R-:W-:-:S04]  /*0c20*/  IMAD R17, R23, R19, R22 ;  /* 0x0000001317117224 */ /* 0x001fc800078e0216 */
[----:B-1----:R-:W-:-:S05]  /*0c30*/  IMAD.WIDE R16, R17, 0x4, R14 ;  /* 0x0000000411107825 */ /* 0x002fca00078e020e */
[----:B------:R0:W2:Y:S01]  /*0c40*/  LDG.E R21, desc[UR8][R16.64] ;  /* 0x0000000810157981 */ /* 0x0000a2000c1e1900 */
[----:B------:R-:W-:-:S05]  /*0c50*/  IMAD.WIDE.U32 R26, R19, 0x4, R16 ;  /* 0x00000004131a7825 */ /* 0x000fca00078e0010 */
[----:B------:R1:W3:Y:S01]  /*0c60*/  LDG.E R29, desc[UR8][R26.64] ;  /* 0x000000081a1d7981 */ /* 0x0002e2000c1e1900 */
[----:B0-----:R-:W-:-:S05]  /*0c70*/  IMAD.WIDE.U32 R16, R19, 0x4, R26 ;  /* 0x0000000413107825 */ /* 0x001fca00078e001a */
[----:B------:R0:W4:Y:S01]  /*0c80*/  LDG.E R27, desc[UR8][R16.64] ;  /* 0x00000008101b7981 */ /* 0x000122000c1e1900 */
[----:B------:R-:W5:Y:S01]  /*0c90*/  S2UR UR7, SR_CgaCtaId ;  /* 0x00000000000779c3 */ /* 0x000f620000008800 */
[----:B------:R-:W-:Y:S02]  /*0ca0*/  UMOV UR6, 0x400 ;  /* 0x0000040000067882 */ /* 0x000fe40000000000 */
[----:B------:R-:W-:Y:S01]  /*0cb0*/  UIADD3 UR6, UPT, UPT, UR6, 0x1080, URZ ;  /* 0x0000108006067890 */ /* 0x000fe2000fffe0ff */
[----:B-1----:R-:W-:Y:S01]  /*0cc0*/  IADD3 R26, PT, PT, R23, 0x4, RZ ;  /* 0x00000004171a7810 */ /* 0x002fe20007ffe0ff */
[----:B0-----:R-:W-:Y:S02]  /*0cd0*/  IMAD.WIDE.U32 R16, R19, 0x4, R16 ;  /* 0x0000000413107825 */ /* 0x001fe400078e0010 */
[----:B-----5:R-:W-:-:S06]  /*0ce0*/  ULEA UR6, UR7, UR6, 0x18 ;  /* 0x0000000607067291 */ /* 0x020fcc000f8ec0ff */
[----:B------:R-:W-:Y:S01]  /*0cf0*/  LEA R24, R20, UR6, 0x2 ;  /* 0x0000000614187c11 */ /* 0x000fe2000f8e10ff */
[----:B------:R-:W-:-:S04]  /*0d00*/  IMAD R26, R26, R19, R22 ;  /* 0x000000131a1a7224 */ /* 0x000fc800078e0216 */
[----:B------:R-:W-:-:S05]  /*0d10*/  IMAD R24, R25, 0x84, R24 ;  /* 0x0000008419187824 */ /* 0x000fca00078e0218 */
[----:B--2---:R0:W-:Y:S04]  /*0d20*/  STS [R24], R21 ;  /* 0x0000001518007388 */ /* 0x0041e80000000800 */
[----:B0-----:R0:W2:Y:S02]  /*0d30*/  LDG.E R21, desc[UR8][R16.64] ;  /* 0x0000000810157981 */ /* 0x0010a4000c1e1900 */
[----:B0-----:R-:W-:-:S05]  /*0d40*/  IMAD.WIDE R16, R26, 0x4, R14 ;  /* 0x000000041a107825 */ /* 0x001fca00078e020e */
[----:B------:R-:W5:Y:S01]  /*0d50*/  LDG.E R26, desc[UR8][R16.64] ;  /* 0x00000008101a7981 */ /* 0x000f62000c1e1900 */
[----:B------:R-:W-:-:S03]  /*0d60*/  IMAD.WIDE.U32 R14, R19, 0x4, R16 ;  /* 0x00000004130e7825 */ /* 0x000fc600078e0010 */
[----:B----4-:R0:W-:Y:S04]  /*0d70*/  STS [R24+0x108], R27 ;  /* 0x0001081b18007388 */ /* 0x0101e80000000800 */
[----:B------:R1:W4:Y:S01]  /*0d80*/  LDG.E R28, desc[UR8][R14.64] ;  /* 0x000000080e1c7981 */ /* 0x000322000c1e1900 */
[----:B------:R-:W-:Y:S02]  /*0d90*/  PLOP3.LUT P0, PT, PT, PT, PT, 0x8, 0x80 ;  /* 0x000000000080781c */ /* 0x000fe40003f0e170 */
[----:B------:R-:W-:Y:S01]  /*0da0*/  IADD3 R23, PT, PT, R23, 0x8, RZ ;  /* 0x0000000817177810 */ /* 0x000fe20007ffe0ff */
[----:B---3--:R3:W-:Y:S01]  /*0db0*/  STS [R24+0x84], R29 ;  /* 0x0000841d18007388 */ /* 0x0087e20000000800 */
[----:B-1----:R-:W-:-:S05]  /*0dc0*/  IMAD.WIDE.U32 R14, R19, 0x4, R14 ;  /* 0x00000004130e7825 */ /* 0x002fca00078e000e */
[----:B0-----:R-:W4:Y:S01]  /*0dd0*/  LDG.E R27, desc[UR8][R14.64] ;  /* 0x000000080e1b7981 */ /* 0x001f22000c1e1900 */
[----:B------:R-:W-:-:S06]  /*0de0*/  IMAD.WIDE.U32 R16, R19, 0x4, R14 ;  /* 0x0000000413107825 */ /* 0x000fcc00078e000e */
[----:B------:R-:W4:Y:S01]  /*0df0*/  LDG.E R17, desc[UR8][R16.64] ;  /* 0x0000000810117981 */ /* 0x000f22000c1e1900 */
[----:B---3--:R-:W-:Y:S01]  /*0e00*/  IMAD.MOV.U32 R29, RZ, RZ, R18 ;  /* 0x000000ffff1d7224 */ /* 0x008fe200078e0012 */
[----:B------:R-:W-:Y:S02]  /*0e10*/  IADD3 R25, PT, PT, R25, 0x8, RZ ;  /* 0x0000000819197810 */ /* 0x000fe40007ffe0ff */
[----:B--2---:R1:W-:Y:S04]  /*0e20*/  STS [R24+0x18c], R21 ;  /* 0x00018c1518007388 */ /* 0x0043e80000000800 */
[----:B-----5:R1:W-:Y:S04]  /*0e30*/  STS [R24+0x210], R26 ;  /* 0x0002101a18007388 */ /* 0x0203e80000000800 */
[----:B----4-:R1:W-:Y:S04]  /*0e40*/  STS [R24+0x294], R28 ;  /* 0x0002941c18007388 */ /* 0x0103e80000000800 */
[----:B------:R1:W-:Y:S04]  /*0e50*/  STS [R24+0x318], R27 ;  /* 0x0003181b18007388 */ /* 0x0003e80000000800 */
[----:B------:R1:W-:Y:S02]  /*0e60*/  STS [R24+0x39c], R17 ;  /* 0x00039c1118007388 */ /* 0x0003e40000000800 */
.L_x_10:
[----:B------:R-:W-:-:S13]  /*0e70*/  ISETP.NE.OR P0, PT, R25, R18, P0 ;  /* 0x000000121900720c */ /* 0x000fda0000705670 */
[----:B------:R-:W-:Y:S05]  /*0e80*/  @!P0 BRA `(.L_x_6) ;  /* 0x0000000000648947 */ /* 0x000fea0003800000 */
.L_x_7:
[----:B------:R-:W2:Y:S01]  /*0e90*/  S2UR UR7, SR_CgaCtaId ;  /* 0x00000000000779c3 */ /* 0x000ea20000008800 */
[----:B------:R-:W-:Y:S02]  /*0ea0*/  UMOV UR6, 0x400 ;  /* 0x0000040000067882 */ /* 0x000fe40000000000 */
[----:B------:R-:W-:-:S04]  /*0eb0*/  UIADD3 UR6, UPT, UPT, UR6, 0x1080, URZ ;  /* 0x0000108006067890 */ /* 0x000fc8000fffe0ff */
[----:B--2---:R-:W-:-:S06]  /*0ec0*/  ULEA UR6, UR7, UR6, 0x18 ;  /* 0x0000000607067291 */ /* 0x004fcc000f8ec0ff */
[----:B-1----:R-:W-:-:S07]  /*0ed0*/  LEA R24, R20, UR6, 0x2 ;  /* 0x0000000614187c11 */ /* 0x002fce000f8e10ff */
.L_x_11:
[----:B-1----:R-:W1:Y:S01]  /*0ee0*/  LDC.64 R26, c[0x0][0x380] ;  /* 0x0000e000ff1a7b82 */ /* 0x002e620000000a00 */
[----:B------:R-:W-:-:S04]  /*0ef0*/  IMAD R15, R23, R19, R22 ;  /* 0x00000013170f7224 */ /* 0x000fc800078e0216 */
[----:B-1----:R-:W-:-:S04]  /*0f00*/  IMAD.WIDE R26, R15, 0x4, R26 ;  /* 0x000000040f1a7825 */ /* 0x002fc800078e021a */
[C---:B0-----:R-:W-:Y:S02]  /*0f10*/  IMAD.WIDE.U32 R16, R19.reuse, 0x4, R26 ;  /* 0x0000000413107825 */ /* 0x041fe400078e001a */
[----:B------:R-:W2:Y:S02]  /*0f20*/  LDG.E R26, desc[UR8][R26.64] ;  /* 0x000000081a1a7981 */ /* 0x000ea4000c1e1900 */
[C---:B------:R-:W-:Y:S02]  /*0f30*/  IMAD.WIDE.U32 R14, R19.reuse, 0x4, R16 ;  /* 0x00000004130e7825 */ /* 0x040fe400078e0010 */
[----:B------:R-:W3:Y:S02]  /*0f40*/  LDG.E R16, desc[UR8][R16.64] ;  /* 0x0000000810107981 */ /* 0x000ee4000c1e1900 */
[----:B------:R-:W-:Y:S02]  /*0f50*/  IMAD.WIDE.U32 R28, R19, 0x4, R14 ;  /* 0x00000004131c7825 */ /* 0x000fe400078e000e */
[----:B------:R-:W4:Y:S04]  /*0f60*/  LDG.E R14, desc[UR8][R14.64] ;  /* 0x000000080e0e7981 */ /* 0x000f28000c1e1900 */
[----:B------:R-:W5:Y:S01]  /*0f70*/  LDG.E R28, desc[UR8][R28.64] ;  /* 0x000000081c1c7981 */ /* 0x000f62000c1e1900 */
[----:B------:R-:W-:-:S02]  /*0f80*/  IMAD R21, R25, 0x84, R24 ;  /* 0x0000008419157824 */ /* 0x000fc400078e0218 */
[----:B------:R-:W-:-:S05]  /*0f90*/  VIADD R25, R25, 0x4 ;  /* 0x0000000419197836 */ /* 0x000fca0000000000 */
[----:B------:R-:W-:Y:S02]  /*0fa0*/  ISETP.NE.AND P0, PT, R25, R18, PT ;  /* 0x000000121900720c */ /* 0x000fe40003f05270 */
[----:B------:R-:W-:Y:S01]  /*0fb0*/  IADD3 R23, PT, PT, R23, 0x4, RZ ;  /* 0x0000000417177810 */ /* 0x000fe20007ffe0ff */
[----:B--2---:R1:W-:Y:S04]  /*0fc0*/  STS [R21], R26 ;  /* 0x0000001a15007388 */ /* 0x0043e80000000800 */
[----:B---3--:R1:W-:Y:S04]  /*0fd0*/  STS [R21+0x84], R16 ;  /* 0x0000841015007388 */ /* 0x0083e80000000800 */
[----:B----4-:R1:W-:Y:S04]  /*0fe0*/  STS [R21+0x108], R14 ;  /* 0x0001080e15007388 */ /* 0x0103e80000000800 */
[----:B-----5:R1:W-:Y:S01]  /*0ff0*/  STS [R21+0x18c], R28 ;  /* 0x00018c1c15007388 */ /* 0x0203e20000000800 */
[----:B------:R-:W-:Y:S05]  /*1000*/  @P0 BRA `(.L_x_11) ;  /* 0xfffffffc00b40947 */ /* 0x000fea000383ffff */
[----:B------:R-:W-:-:S07]  /*1010*/  MOV R29, R18 ;  /* 0x00000012001d7202 */ /* 0x000fce0000000f00 */
.L_x_6:
[----:B------:R-:W-:-:S13]  /*1020*/  ISETP.NE.AND P0, PT, R13, RZ, PT ;  /* 0x000000ff0d00720c */ /* 0x000fda0003f05270 */
[----:B------:R-:W-:Y:S05]  /*1030*/  @!P0 BRA `(.L_x_2) ;  /* 0x0000000000508947 */ /* 0x000fea0003800000 */
[----:B-1----:R-:W1:Y:S01]  /*1040*/  LDC.64 R14, c[0x0][0x380] ;  /* 0x0000e000ff0e7b82 */ /* 0x002e620000000a00 */
[----:B0-----:R-:W-:-:S04]  /*1050*/  IMAD R17, R23, R19, R22 ;  /* 0x0000001317117224 */ /* 0x001fc800078e0216 */
[----:B-1----:R-:W-:-:S05]  /*1060*/  IMAD.WIDE R14, R17, 0x4, R14 ;  /* 0x00000004110e7825 */ /* 0x002fca00078e020e */
[----:B------:R-:W2:Y:S01]  /*1070*/  LDG.E R16, desc[UR8][R14.64] ;  /* 0x000000080e107981 */ /* 0x000ea2000c1e1900 */
[----:B------:R-:W0:Y:S01]  /*1080*/  S2UR UR7, SR_CgaCtaId ;  /* 0x00000000000779c3 */ /* 0x000e220000008800 */
[----:B------:R-:W-:Y:S01]  /*1090*/  UMOV UR6, 0x400 ;  /* 0x0000040000067882 */ /* 0x000fe20000000000 */
[----:B------:R-:W-:Y:S01]  /*10a0*/  ISETP.NE.AND P0, PT, R13, 0x1, PT ;  /* 0x000000010d00780c */ /* 0x000fe20003f05270 */
[----:B------:R-:W-:-:S04]  /*10b0*/  UIADD3 UR6, UPT, UPT, UR6, 0x1080, URZ ;  /* 0x0000108006067890 */ /* 0x000fc8000fffe0ff */
[----:B0-----:R-:W-:-:S06]  /*10c0*/  ULEA UR6, UR7, UR6, 0x18 ;  /* 0x0000000607067291 */ /* 0x001fcc000f8ec0ff */
[----:B------:R-:W-:-:S05]  /*10d0*/  LEA R20, R20, UR6, 0x2 ;  /* 0x0000000614147c11 */ /* 0x000fca000f8e10ff */
[----:B------:R-:W-:-:S05]  /*10e0*/  IMAD R21, R29, 0x84, R20 ;  /* 0x000000841d157824 */ /* 0x000fca00078e0214 */
[----:B--2---:R2:W-:Y:S01]  /*10f0*/  STS [R21], R16 ;  /* 0x0000001015007388 */ /* 0x0045e20000000800 */
[----:B------:R-:W-:Y:S05]  /*1100*/  @!P0 BRA `(.L_x_2) ;  /* 0x00000000001c8947 */ /* 0x000fea0003800000 */
[----:B------:R-:W-:Y:S01]  /*1110*/  ISETP.NE.AND P0, PT, R13, 0x2, PT ;  /* 0x000000020d00780c */ /* 0x000fe20003f05270 */
[----:B------:R-:W-:-:S12]  /*1120*/  IMAD.WIDE.U32 R14, R19, 0x4, R14 ;  /* 0x00000004130e7825 */ /* 0x000fd800078e000e */
[----:B--2---:R-:W-:Y:S02]  /*1130*/  @P0 IMAD.WIDE.U32 R16, R19, 0x4, R14 ;  /* 0x0000000413100825 */ /* 0x004fe400078e000e */
[----:B------:R-:W2:Y:S04]  /*1140*/  LDG.E R14, desc[UR8][R14.64] ;  /* 0x000000080e0e7981 */ /* 0x000ea8000c1e1900 */
[----:B------:R-:W3:Y:S04]  /*1150*/  @P0 LDG.E R16, desc[UR8][R16.64] ;  /* 0x0000000810100981 */ /* 0x000ee8000c1e1900 */
[----:B--2---:R4:W-:Y:S04]  /*1160*/  STS [R21+0x84], R14 ;  /* 0x0000840e15007388 */ /* 0x0049e80000000800 */
[----:B---3--:R4:W-:Y:S02]  /*1170*/  @P0 STS [R21+0x108], R16 ;  /* 0x0001081015000388 */ /* 0x0089e40000000800 */
.L_x_2:
[----:B------:R-:W-:Y:S05]  /*1180*/  BSYNC.RECONVERGENT B0 ;  /* 0x0000000000007941 */ /* 0x000fea0003800200 */
.L_x_1:
[----:B------:R-:W-:Y:S01]  /*1190*/  BAR.SYNC.DEFER_BLOCKING 0x0 ;  /* 0x0000000000007b1d */ /* 0x000fe20000010000 */
[----:B-1--4-:R-:W-:-:S07]  /*11a0*/  IMAD.MOV.U32 R14, RZ, RZ, RZ ;  /* 0x000000ffff0e7224 */ /* 0x012fce00078e00ff */
.L_x_12:
[C---:B------:R-:W-:Y:S01]  /*11b0*/  LEA R15, R14.reuse, R6, 0x2 ;  /* 0x000000060e0f7211 */ /* 0x040fe200078e10ff */
[C---:B0-----:R-:W-:Y:S01]  /*11c0*/  VIADD R17, R14.reuse, 0x1 ;  /* 0x000000010e117836 */ /* 0x041fe20000000000 */
[C---:B--2---:R-:W-:Y:S02]  /*11d0*/  LEA R16, R14.reuse, R9, 0x2 ;  /* 0x000000090e107211 */ /* 0x044fe400078e10ff */
[----:B------:R-:W-:Y:S02]  /*11e0*/  ISETP.LT.U32.AND P1, PT, R14, 0x1f, PT ;  /* 0x0000001f0e00780c */ /* 0x000fe40003f21070 */
[----:B------:R-:W-:Y:S01]  /*11f0*/  LDS R15, [R15] ;  /* 0x000000000f0f7984 */ /* 0x000fe20000000800 */
[----:B------:R-:W-:Y:S02]  /*1200*/  IADD3 R20, PT, PT, R17, UR4, RZ ;  /* 0x0000000411147c10 */ /* 0x000fe4000fffe0ff */
[----:B------:R-:W-:Y:S01]  /*1210*/  MOV R14, R17 ;  /* 0x00000011000e7202 */ /* 0x000fe20000000f00 */
[----:B------:R-:W0:Y:S01]  /*1220*/  LDS R16, [R16] ;  /* 0x0000000010107984 */ /* 0x000e220000000800 */
[----:B------:R-:W-:Y:S01]  /*1230*/  ISETP.GE.AND P0, PT, R20, R19, PT ;  /* 0x000000131400720c */ /* 0x000fe20003f06270 */
[----:B0-----:R-:W-:-:S12]  /*1240*/  FFMA R2, R15, R16, R2 ;  /* 0x000000100f027223 */ /* 0x001fd80000000002 */
[----:B------:R-:W-:Y:S05]  /*1250*/  @!P0 BRA P1, `(.L_x_12) ;  /* 0xfffffffc00d48947 */ /* 0x000fea000083ffff */
[----:B------:R-:W-:Y:S01]  /*1260*/  UIADD3 UR4, UPT, UPT, UR4, 0x20, URZ ;  /* 0x0000002004047890 */ /* 0x000fe2000fffe0ff */
[----:B------:R-:W-:Y:S05]  /*1270*/  BAR.SYNC.DEFER_BLOCKING 0x0 ;  /* 0x0000000000007b1d */ /* 0x000fea0000010000 */
[----:B------:R-:W-:-:S13]  /*1280*/  ISETP.LE.AND P0, PT, R19, UR4, PT ;  /* 0x0000000413007c0c */ /* 0x000fda000bf03270 */
[----:B------:R-:W-:Y:S05]  /*1290*/  @!P0 BRA `(.L_x_13) ;  /* 0xfffffff000108947 */ /* 0x000fea000383ffff */
.L_x_0:
[----:B------:R-:W0:Y:S01]  /*12a0*/  LDCU UR6, c[0x0][0x38c] ;  /* 0x00007180ff0677ac */ /* 0x000e220008000800 */
[----:B------:R-:W-:-:S04]  /*12b0*/  VIMNMX R0, PT, PT, R3, R4, !PT ;  /* 0x0000000403007248 */ /* 0x000fc80007fe0100 */
[----:B0-----:R-:W-:-:S13]  /*12c0*/  ISETP.GE.AND P0, PT, R0, UR6, PT ;  /* 0x0000000600007c0c */ /* 0x001fda000bf06270 */
[----:B------:R-:W-:Y:S05]  /*12d0*/  @P0 EXIT ;  /* 0x000000000000094d */ /* 0x000fea0003800000 */
[----:B------:R-:W0:Y:S01]  /*12e0*/  LDC.64 R6, c[0x0][0x390] ;  /* 0x0000e400ff067b82 */ /* 0x000e220000000a00 */
[----:B------:R-:W-:-:S04]  /*12f0*/  IMAD R5, R3, UR6, R4 ;  /* 0x0000000603057c24 */ /* 0x000fc8000f8e0204 */
[----:B0-----:R-:W-:-:S05]  /*1300*/  IMAD.WIDE R4, R5, 0x4, R6 ;  /* 0x0000000405047825 */ /* 0x001fca00078e0206 */
[----:B------:R-:W-:Y:S01]  /*1310*/  STG.E desc[UR8][R4.64], R2 ;  /* 0x0000000204007986 */ /* 0x000fe2000c101908 */
[----:B------:R-:W-:Y:S05]  /*1320*/  EXIT ;  /* 0x000000000000794d */ /* 0x000fea0003800000 */
.L_x_14:
[----:B------:R-:W-:-:S00]  /*1330*/  BRA `(.L_x_14) ;  /* 0xfffffffc00fc7947 */ /* 0x000fc0000383ffff */
[----:B------:R-:W-:-:S00]  /*1340*/  NOP ;  /* 0x0000000000007918 */ /* 0x000fc00000000000 */
        /* <DEDUP_REMOVED lines=11> */
.L_x_120:


//--------------------- .text._ZN6device16scalar_conflictsILi32ELi32EEEvPfiiS1_ --------------------------
	.section	.text._ZN6device16scalar_conflictsILi32ELi32EEEvPfiiS1_,"ax",@progbits
	.align	128
        .global         _ZN6device16scalar_conflictsILi32ELi32EEEvPfiiS1_
        .type           _ZN6device16scalar_conflictsILi32ELi32EEEvPfiiS1_,@function
        .size           _ZN6device16scalar_conflictsILi32ELi32EEEvPfiiS1_,(.L_x_121 - _ZN6device16scalar_conflictsILi32ELi32EEEvPfiiS1_)
        .other          _ZN6device16scalar_conflictsILi32ELi32EEEvPfiiS1_,@"STO_CUDA_ENTRY STV_DEFAULT"
_ZN6device16scalar_conflictsILi32ELi32EEEvPfiiS1_:
.text._ZN6device16scalar_conflictsILi32ELi32EEEvPfiiS1_:
[----:B------:R-:W-:Y:S01]  /*0000*/  LDC R1, c[0x0][0x37c] ;  /* 0x0000df00ff017b82 */ /* 0x000fe20000000800 */
[----:B------:R-:W0:Y:S07]  /*0010*/  S2R R4, SR_CTAID.Y ;  /* 0x0000000000047919 */ /* 0x000e2e0000002600 */
[----:B------:R-:W1:Y:S02]  /*0020*/  S2UR UR5, SR_CTAID.X ;  /* 0x00000000000579c3 */ /* 0x000e640000002500 */
[----:B-1----:R-:W-:Y:S01]  /*0030*/  USHF.L.U32 UR4, UR5, 0x5, URZ ;  /* 0x0000000505047899 */ /* 0x002fe200080006ff */
[----:B0-----:R-:W-:-:S05]  /*0040*/  LEA R0, R4, 0x20, 0x5 ;  /* 0x0000002004007811 */ /* 0x001fca00078e28ff */
[----:B------:R-:W-:-:S13]  /*0050*/  ISETP.LT.U32.AND P0, PT, R0, UR4, PT ;  /* 0x0000000400007c0c */ /* 0x000fda000bf01070 */
[----:B------:R-:W-:Y:S05]  /*0060*/  @P0 EXIT ;  /* 0x000000000000094d */ /* 0x000fea0003800000 */
[----:B------:R-:W0:Y:S01]  /*0070*/  S2R R5, SR_TID.X ;  /* 0x0000000000057919 */ /* 0x000e220000002100 */
[----:B------:R-:W1:Y:S01]  /*0080*/  LDCU.64 UR8, c[0x0][0x388] ;  /* 0x00007100ff0877ac */ /* 0x000e620008000a00 */
[----:B------:R-:W-:Y:S01]  /*0090*/  IMAD.MOV.U32 R0, RZ, RZ, RZ ;  /* 0x000000ffff007224 */ /* 0x000fe200078e00ff */
[----:B------:R-:W2:Y:S01]  /*00a0*/  S2R R7, SR_TID.Y ;  /* 0x0000000000077919 */ /* 0x000ea20000002200 */
[----:B------:R-:W3:Y:S01]  /*00b0*/  LDCU UR4, c[0x0][0x360] ;  /* 0x00006c00ff0477ac */ /* 0x000ee20008000800 */
[----:B------:R-:W4:Y:S01]  /*00c0*/  LDCU UR7, c[0x0][0x364] ;  /* 0x00006c80ff0777ac */ /* 0x000f220008000800 */
[----:B------:R-:W0:Y:S01]  /*00d0*/  LDCU.64 UR12, c[0x0][0x358] ;  /* 0x00006b00ff0c77ac */ /* 0x000e220008000a00 */
[----:B-1----:R-:W-:Y:S02]  /*00e0*/  UISETP.GE.AND UP0, UPT, UR8, 0x1, UPT ;  /* 0x000000010800788c */ /* 0x002fe4000bf06270 */
[----:B------:R-:W-:Y:S02]  /*00f0*/  UIMAD UR6, UR9, UR8, URZ ;  /* 0x00000008090672a4 */ /* 0x000fe4000f8e02ff */
[----:B---3--:R-:W-:Y:S01]  /*0100*/  UIMAD UR5, UR5, UR4, URZ ;  /* 0x00000004050572a4 */ /* 0x008fe2000f8e02ff */
[----:B----4-:R-:W-:-:S05]  /*0110*/  IMAD R4, R4, UR7, RZ ;  /* 0x0000000704047c24 */ /* 0x010fca000f8e02ff */
[----:B0-----:R-:W-:Y:S02]  /*0120*/  VIADD R3, R5, UR5 ;  /* 0x0000000505037c36 */ /* 0x001fe40008000000 */
[----:B--2---:R-:W-:Y:S01]  /*0130*/  IMAD.IADD R2, R4, 0x1, R7 ;  /* 0x0000000104027824 */ /* 0x004fe200078e0207 */
[----:B------:R-:W-:Y:S06]  /*0140*/  BRA.U !UP0, `(.L_x_15) ;  /* 0x00000005084c7547 */ /* 0x000fec000b800000 */
[----:B------:R-:W0:Y:S01]  /*0150*/  S2UR UR8, SR_CgaCtaId ;  /* 0x00000000000879c3 */ /* 0x000e220000008800 */
[----:B------:R-:W1:Y:S01]  /*0160*/  LDCU.64 UR10, c[0x0][0x380] ;  /* 0x00007000ff0a77ac */ /* 0x000e620008000a00 */
[----:B------:R-:W-:Y:S02]  /*0170*/  IMAD R16, R7, 0x20, R5 ;  /* 0x0000002007107824 */ /* 0x000fe400078e0205 */
[----:B------:R-:W-:Y:S01]  /*0180*/  IMAD.MOV.U32 R0, RZ, RZ, RZ ;  /* 0x000000ffff007224 */ /* 0x000fe200078e00ff */
[----:B------:R-:W-:Y:S01]  /*0190*/  UMOV UR4, 0x400 ;  /* 0x0000040000047882 */ /* 0x000fe20000000000 */
[----:B------:R-:W-:Y:S02]  /*01a0*/  USHF.R.S32.HI UR14, URZ, 0x1f, UR6 ;  /* 0x0000001fff0e7899 */ /* 0x000fe40008011406 */
[----:B------:R-:W-:Y:S02]  /*01b0*/  UIADD3 UR7, UPT, UPT, UR4, 0x1000, URZ ;  /* 0x0000100004077890 */ /* 0x000fe4000fffe0ff */
[----:B-1----:R-:W-:-:S02]  /*01c0*/  ULEA UR9, UP0, UR6, UR10, 0x2 ;  /* 0x0000000a06097291 */ /* 0x002fc4000f8010ff */
[----:B0-----:R-:W-:Y:S02]  /*01d0*/  ULEA UR7, UR8, UR7, 0x18 ;  /* 0x0000000708077291 */ /* 0x001fe4000f8ec0ff */
[----:B------:R-:W-:Y:S02]  /*01e0*/  ULEA UR4, UR8, UR4, 0x18 ;  /* 0x0000000408047291 */ /* 0x000fe4000f8ec0ff */
[----:B------:R-:W-:Y:S02]  /*01f0*/  ULEA.HI.X UR8, UR6, UR11, UR14, 0x2, UP0 ;  /* 0x0000000b06087291 */ /* 0x000fe400080f140e */
[----:B------:R-:W-:Y:S02]  /*0200*/  LEA R7, R7, UR7, 0x7 ;  /* 0x0000000707077c11 */ /* 0x000fe4000f8e38ff */
[----:B------:R-:W-:Y:S02]  /*0210*/  LEA R8, R16, UR7, 0x2 ;  /* 0x0000000710087c11 */ /* 0x000fe4000f8e10ff */
[----:B------:R-:W-:-:S02]  /*0220*/  LEA R5, R5, UR4, 0x7 ;  /* 0x0000000405057c11 */ /* 0x000fc4000f8e38ff */
[----:B------:R-:W-:Y:S01]  /*0230*/  LEA R6, R16, UR4, 0x2 ;  /* 0x0000000410067c11 */ /* 0x000fe2000f8e10ff */
[----:B------:R-:W-:-:S06]  /*0240*/  UMOV UR4, URZ ;  /* 0x000000ff00047c82 */ /* 0x000fcc0008000000 */
.L_x_23:
[----:B------:R-:W0:Y:S01]  /*0250*/  LDC R9, c[0x0][0x388] ;  /* 0x0000e200ff097b82 */ /* 0x000e220000000800 */
[----:B------:R-:W-:Y:S01]  /*0260*/  VIADD R10, R16, UR4 ;  /* 0x00000004100a7c36 */ /* 0x000fe20008000000 */
[----:B------:R-:W-:Y:S04]  /*0270*/  BSSY.RECONVERGENT B0, `(.L_x_16) ;  /* 0x000002c000007945 */ /* 0x000fe80003800200 */
[----:B0-----:R-:W-:-:S04]  /*0280*/  ISETP.GE.AND P0, PT, R10, R9, PT ;  /* 0x000000090a00720c */ /* 0x001fc80003f06270 */
[----:B------:R-:W-:-:S13]  /*0290*/  ISETP.GT.U32.OR P0, PT, R16, 0x1f, P0 ;  /* 0x0000001f1000780c */ /* 0x000fda0000704470 */
[----:B------:R-:W-:Y:S05]  /*02a0*/  @P0 BRA `(.L_x_17) ;  /* 0x0000000000a00947 */ /* 0x000fea0003800000 */
[--C-:B------:R-:W-:Y:S01]  /*02b0*/  IMAD R13, R9, UR5, R10.reuse ;  /* 0x00000005090d7c24 */ /* 0x100fe2000f8e020a */
[----:B------:R-:W-:Y:S01]  /*02c0*/  BSSY.RECONVERGENT B1, `(.L_x_18) ;  /* 0x0000016000017945 */ /* 0x000fe20003800200 */
[----:B------:R-:W-:-:S03]  /*02d0*/  IMAD R18, R4, R9, R10 ;  /* 0x0000000904127224 */ /* 0x000fc600078e020a */
[----:B------:R-:W-:Y:S02]  /*02e0*/  ISETP.GE.U32.AND P1, PT, R13, UR6, PT ;  /* 0x000000060d007c0c */ /* 0x000fe4000bf26070 */
[----:B------:R-:W-:Y:S02]  /*02f0*/  ISETP.GE.U32.AND P0, PT, R18, UR6, PT ;  /* 0x0000000612007c0c */ /* 0x000fe4000bf06070 */
[----:B------:R-:W-:Y:S02]  /*0300*/  ISETP.GE.AND.EX P1, PT, RZ, UR14, PT, P1 ;  /* 0x0000000eff007c0c */ /* 0x000fe4000bf26310 */
[----:B------:R-:W-:-:S11]  /*0310*/  ISETP.GE.AND.EX P0, PT, RZ, UR14, PT, P0 ;  /* 0x0000000eff007c0c */ /* 0x000fd6000bf06300 */
[----:B------:R-:W-:Y:S05]  /*0320*/  @P1 BRA `(.L_x_19) ;  /* 0x00000000003c1947 */ /* 0x000fea0003800000 */
[----:B------:R-:W0:Y:S01]  /*0330*/  LDCU.64 UR10, c[0x0][0x380] ;  /* 0x00007000ff0a77ac */ /* 0x000e220008000a00 */
[----:B------:R-:W-:Y:S01]  /*0340*/  IMAD.MOV.U32 R15, RZ, RZ, RZ ;  /* 0x000000ffff0f7224 */ /* 0x000fe200078e00ff */
[----:B0-----:R-:W-:-:S04]  /*0350*/  LEA R12, P1, R13, UR10, 0x2 ;  /* 0x0000000a0d0c7c11 */ /* 0x001fc8000f8210ff */
[----:B------:R-:W-:-:S09]  /*0360*/  LEA.HI.X R13, R13, UR11, RZ, 0x2, P1 ;  /* 0x0000000b0d0d7c11 */ /* 0x000fd200088f14ff */
.L_x_20:
[----:B------:R-:W-:Y:S01]  /*0370*/  MOV R10, R12 ;  /* 0x0000000c000a7202 */ /* 0x000fe20000000f00 */
[----:B------:R-:W-:-:S05]  /*0380*/  IMAD.MOV.U32 R11, RZ, RZ, R13 ;  /* 0x000000ffff0b7224 */ /* 0x000fca00078e000d */
[----:B0-----:R-:W2:Y:S01]  /*0390*/  LDG.E R14, desc[UR12][R10.64] ;  /* 0x0000000c0a0e7981 */ /* 0x001ea2000c1e1900 */
[C---:B------:R-:W-:Y:S01]  /*03a0*/  IMAD R17, R15.reuse, 0x80, R6 ;  /* 0x000000800f117824 */ /* 0x040fe200078e0206 */
[----:B------:R-:W-:Y:S01]  /*03b0*/  ISETP.LT.U32.AND P2, PT, R15, 0x1f, PT ;  /* 0x0000001f0f00780c */ /* 0x000fe20003f41070 */
[----:B------:R-:W-:-:S04]  /*03c0*/  IMAD.WIDE.U32 R12, R9, 0x4, R10 ;  /* 0x00000004090c7825 */ /* 0x000fc800078e000a */
[----:B------:R-:W-:Y:S01]  /*03d0*/  VIADD R15, R15, 0x1 ;  /* 0x000000010f0f7836 */ /* 0x000fe20000000000 */
[----:B------:R-:W-:-:S04]  /*03e0*/  ISETP.GE.U32.AND P1, PT, R12, UR9, PT ;  /* 0x000000090c007c0c */ /* 0x000fc8000bf26070 */
[----:B------:R-:W-:Y:S01]  /*03f0*/  ISETP.GE.U32.AND.EX P1, PT, R13, UR8, PT, P1 ;  /* 0x000000080d007c0c */ /* 0x000fe2000bf26110 */
[----:B--2---:R0:W-:-:S12]  /*0400*/  STS [R17], R14 ;  /* 0x0000000e11007388 */ /* 0x0041d80000000800 */
[----:B------:R-:W-:Y:S05]  /*0410*/  @!P1 BRA P2, `(.L_x_20) ;  /* 0xfffffffc00d49947 */ /* 0x000fea000103ffff */
.L_x_19:
[----:B------:R-:W-:Y:S05]  /*0420*/  BSYNC.RECONVERGENT B1 ;  /* 0x0000000000017941 */ /* 0x000fea0003800200 */
.L_x_18:
[----:B------:R-:W-:Y:S05]  /*0430*/  @P0 BRA `(.L_x_17) ;  /* 0x00000000003c0947 */ /* 0x000fea0003800000 */
[----:B------:R-:W1:Y:S01]  /*0440*/  LDCU.64 UR10, c[0x0][0x380] ;  /* 0x00007000ff0a77ac */ /* 0x000e620008000a00 */
[----:B------:R-:W-:Y:S01]  /*0450*/  IMAD.MOV.U32 R15, RZ, RZ, RZ ;  /* 0x000000ffff0f7224 */ /* 0x000fe200078e00ff */
[----:B-1----:R-:W-:-:S04]  /*0460*/  LEA R10, P0, R18, UR10, 0x2 ;  /* 0x0000000a120a7c11 */ /* 0x002fc8000f8010ff */
[----:B------:R-:W-:-:S09]  /*0470*/  LEA.HI.X R11, R18, UR11, RZ, 0x2, P0 ;  /* 0x0000000b120b7c11 */ /* 0x000fd200080f14ff */
.L_x_21:
[----:B------:R-:W-:Y:S01]  /*0480*/  IMAD.MOV.U32 R12, RZ, RZ, R10 ;  /* 0x000000ffff0c7224 */ /* 0x000fe200078e000a */
[----:B------:R-:W-:-:S05]  /*0490*/  MOV R13, R11 ;  /* 0x0000000b000d7202 */ /* 0x000fca0000000f00 */
[----:B01----:R-:W2:Y:S01]  /*04a0*/  LDG.E R14, desc[UR12][R12.64] ;  /* 0x0000000c0c0e7981 */ /* 0x003ea2000c1e1900 */
        /* <DEDUP_REMOVED lines=8> */
.L_x_17:
[----:B------:R-:W-:Y:S05]  /*0530*/  BSYNC.RECONVERGENT B0 ;  /* 0x0000000000007941 */ /* 0x000fea0003800200 */
.L_x_16:
[----:B------:R-:W-:Y:S01]  /*0540*/  BAR.SYNC.DEFER_BLOCKING 0x0 ;  /* 0x0000000000007b1d */ /* 0x000fe20000010000 */
[----:B------:R-:W-:Y:S02]  /*0550*/  IMAD.MOV.U32 R10, RZ, RZ, 0x1 ;  /* 0x00000001ff0a7424 */ /* 0x000fe400078e00ff */
[----:B------:R-:W-:Y:S02]  /*0560*/  IMAD.MOV.U32 R11, RZ, RZ, R5 ;  /* 0x000000ffff0b7224 */ /* 0x000fe400078e0005 */
[----:B------:R-:W-:Y:S01]  /*0570*/  IMAD.MOV.U32 R12, RZ, RZ, R7 ;  /* 0x000000ffff0c7224 */ /* 0x000fe200078e0007 */
[----:B------:R-:W-:-:S06]  /*0580*/  UMOV UR7, UR4 ;  /* 0x0000000400077c82 */ /* 0x000fcc0008000000 */
.L_x_22:
[----:B------:R2:W-:Y:S01]  /*0590*/  LDS R15, [R11] ;  /* 0x000000000b0f7984 */ /* 0x0005e20000000800 */
[----:B------:R-:W-:Y:S01]  /*05a0*/  UIADD3 UR7, UPT, UPT, UR7, 0x1, URZ ;  /* 0x0000000107077890 */ /* 0x000fe2000fffe0ff */
[C---:B------:R-:W-:Y:S01]  /*05b0*/  IADD3 R13, PT, PT, R10.reuse, -0x1, RZ ;  /* 0xffffffff0a0d7810 */ /* 0x040fe20007ffe0ff */
[----:B------:R-:W-:Y:S01]  /*05c0*/  VIADD R10, R10, 0x1 ;  /* 0x000000010a0a7836 */ /* 0x000fe20000000000 */
[----:B01----:R0:W1:Y:S02]  /*05d0*/  LDS R14, [R12] ;  /* 0x000000000c0e7984 */ /* 0x0030640000000800 */
[----:B------:R-:W-:Y:S02]  /*05e0*/  ISETP.GE.U32.AND P0, PT, R13, 0x1f, PT ;  /* 0x0000001f0d00780c */ /* 0x000fe40003f06070 */
[----:B------:R-:W-:Y:S01]  /*05f0*/  ISETP.GT.AND P1, PT, R9, UR7, PT ;  /* 0x0000000709007c0c */ /* 0x000fe2000bf24270 */
[----:B--2---:R-:W-:Y:S02]  /*0600*/  VIADD R11, R11, 0x4 ;  /* 0x000000040b0b7836 */ /* 0x004fe40000000000 */
[----:B0-----:R-:W-:-:S02]  /*0610*/  VIADD R12, R12, 0x4 ;  /* 0x000000040c0c7836 */ /* 0x001fc40000000000 */
[----:B-1----:R-:W-:-:S08]  /*0620*/  FFMA R0, R15, R14, R0 ;  /* 0x0000000e0f007223 */ /* 0x002fd00000000000 */
[----:B------:R-:W-:Y:S05]  /*0630*/  @!P0 BRA P1, `(.L_x_22) ;  /* 0xfffffffc00d48947 */ /* 0x000fea000083ffff */
[----:B------:R-:W-:Y:S01]  /*0640*/  UIADD3 UR4, UPT, UPT, UR4, 0x20, URZ ;  /* 0x0000002004047890 */ /* 0x000fe2000fffe0ff */
[----:B------:R-:W-:Y:S05]  /*0650*/  BAR.SYNC.DEFER_BLOCKING 0x0 ;  /* 0x0000000000007b1d */ /* 0x000fea0000010000 */
[----:B------:R-:W-:-:S13]  /*0660*/  ISETP.LE.AND P0, PT, R9, UR4, PT ;  /* 0x0000000409007c0c */ /* 0x000fda000bf03270 */
[----:B------:R-:W-:Y:S05]  /*0670*/  @!P0 BRA `(.L_x_23) ;  /* 0xfffffff800f48947 */ /* 0x000fea000383ffff */
.L_x_15:
        /* <DEDUP_REMOVED lines=9> */
.L_x_24:
        /* <DEDUP_REMOVED lines=15> */
.L_x_121:


//--------------------- .text._ZN6device15scalar_nosharedILi32ELi32EEEvPfiiS1_ --------------------------
	.section	.text._ZN6device15scalar_nosharedILi32ELi32EEEvPfiiS1_,"ax",@progbits
	.align	128
        .global         _ZN6device15scalar_nosharedILi32ELi32EEEvPfiiS1_
        .type           _ZN6device15scalar_nosharedILi32ELi32EEEvPfiiS1_,@function
        .size           _ZN6device15scalar_nosharedILi32ELi32EEEvPfiiS1_,(.L_x_122 - _ZN6device15scalar_nosharedILi32ELi32EEEvPfiiS1_)
        .other          _ZN6device15scalar_nosharedILi32ELi32EEEvPfiiS1_,@"STO_CUDA_ENTRY STV_DEFAULT"
_ZN6device15scalar_nosharedILi32ELi32EEEvPfiiS1_:
.text._ZN6device15scalar_nosharedILi32ELi32EEEvPfiiS1_:
        /* <DEDUP_REMOVED lines=8> */
[----:B------:R-:W1:Y:S01]  /*0080*/  LDCU UR6, c[0x0][0x38c] ;  /* 0x00007180ff0677ac */ /* 0x000e620008000800 */
[----:B0-----:R-:W-:-:S05]  /*0090*/  VIADD R6, R6, UR4 ;  /* 0x0000000406067c36 */ /* 0x001fca0008000000 */
[----:B-1----:R-:W-:-:S13]  /*00a0*/  ISETP.GE.AND P0, PT, R6, UR6, PT ;  /* 0x0000000606007c0c */ /* 0x002fda000bf06270 */
[----:B------:R-:W-:Y:S05]  /*00b0*/  @P0 EXIT ;  /* 0x000000000000094d */ /* 0x000fea0003800000 */
[----:B------:R-:W0:Y:S02]  /*00c0*/  S2R R0, SR_TID.Y ;  /* 0x0000000000007919 */ /* 0x000e240000002200 */
[----:B0-----:R-:W-:-:S05]  /*00d0*/  IMAD R7, R7, 0x20, R0 ;  /* 0x0000002007077824 */ /* 0x001fca00078e0200 */
[----:B------:R-:W-:-:S13]  /*00e0*/  ISETP.GE.U32.AND P0, PT, R7, UR6, PT ;  /* 0x0000000607007c0c */ /* 0x000fda000bf06070 */
[----:B------:R-:W-:Y:S05]  /*00f0*/  @P0 EXIT ;  /* 0x000000000000094d */ /* 0x000fea0003800000 */
[----:B------:R-:W0:Y:S01]  /*0100*/  LDC R13, c[0x0][0x388] ;  /* 0x0000e200ff0d7b82 */ /* 0x000e220000000800 */
[----:B------:R-:W1:Y:S01]  /*0110*/  LDCU.64 UR4, c[0x0][0x358] ;  /* 0x00006b00ff0477ac */ /* 0x000e620008000a00 */
[----:B------:R-:W-:Y:S01]  /*0120*/  IMAD.MOV.U32 R12, RZ, RZ, RZ ;  /* 0x000000ffff0c7224 */ /* 0x000fe200078e00ff */
[----:B0-----:R-:W-:-:S13]  /*0130*/  ISETP.GE.AND P0, PT, R13, 0x1, PT ;  /* 0x000000010d00780c */ /* 0x001fda0003f06270 */
[----:B-1----:R-:W-:Y:S05]  /*0140*/  @!P0 BRA `(.L_x_25) ;  /* 0x0000000400d08947 */ /* 0x002fea0003800000 */
[C---:B------:R-:W-:Y:S01]  /*0150*/  ISETP.GE.U32.AND P1, PT, R13.reuse, 0x8, PT ;  /* 0x000000080d00780c */ /* 0x040fe20003f26070 */
[-C--:B------:R-:W-:Y:S01]  /*0160*/  IMAD R9, R6, R13.reuse, RZ ;  /* 0x0000000d06097224 */ /* 0x080fe200078e02ff */
[----:B------:R-:W-:Y:S01]  /*0170*/  LOP3.LUT R24, R13, 0x7, RZ, 0xc0, !PT ;  /* 0x000000070d187812 */ /* 0x000fe200078ec0ff */
[----:B------:R-:W-:Y:S02]  /*0180*/  IMAD R11, R7, R13, RZ ;  /* 0x0000000d070b7224 */ /* 0x000fe400078e02ff */
[----:B------:R-:W-:Y:S01]  /*0190*/  IMAD.MOV.U32 R12, RZ, RZ, RZ ;  /* 0x000000ffff0c7224 */ /* 0x000fe200078e00ff */
[----:B------:R-:W-:Y:S01]  /*01a0*/  ISETP.NE.AND P0, PT, R24, RZ, PT ;  /* 0x000000ff1800720c */ /* 0x000fe20003f05270 */
[----:B------:R-:W-:Y:S01]  /*01b0*/  IMAD.MOV.U32 R0, RZ, RZ, RZ ;  /* 0x000000ffff007224 */ /* 0x000fe200078e00ff */
[----:B------:R-:W-:Y:S02]  /*01c0*/  SHF.R.S32.HI R8, RZ, 0x1f, R9 ;  /* 0x0000001fff087819 */ /* 0x000fe40000011409 */
[----:B------:R-:W-:-:S03]  /*01d0*/  SHF.R.S32.HI R10, RZ, 0x1f, R11 ;  /* 0x0000001fff0a7819 */ /* 0x000fc6000001140b */
[----:B------:R-:W-:Y:S06]  /*01e0*/  @!P1 BRA `(.L_x_26) ;  /* 0x0000000000bc9947 */ /* 0x000fec0003800000 */
[----:B------:R-:W0:Y:S01]  /*01f0*/  LDCU.64 UR8, c[0x0][0x380] ;  /* 0x00007000ff0877ac */ /* 0x000e220008000a00 */
[----:B------:R-:W-:Y:S01]  /*0200*/  LOP3.LUT R0, R13, 0x7ffffff8, RZ, 0xc0, !PT ;  /* 0x7ffffff80d007812 */ /* 0x000fe200078ec0ff */
[----:B------:R-:W-:-:S04]  /*0210*/  IMAD.MOV.U32 R12, RZ, RZ, RZ ;  /* 0x000000ffff0c7224 */ /* 0x000fc800078e00ff */
[----:B------:R-:W-:Y:S01]  /*0220*/  IMAD.MOV R14, RZ, RZ, -R0 ;  /* 0x000000ffff0e7224 */ /* 0x000fe200078e0a00 */
[----:B0-----:R-:W-:Y:S02]  /*0230*/  LEA R17, P1, R9, UR8, 0x2 ;  /* 0x0000000809117c11 */ /* 0x001fe4000f8210ff */
[----:B------:R-:W-:Y:S02]  /*0240*/  LEA R15, P3, R11, UR8, 0x2 ;  /* 0x000000080b0f7c11 */ /* 0x000fe4000f8610ff */
[----:B------:R-:W-:Y:S02]  /*0250*/  IADD3 R17, P2, PT, R17, 0x10, RZ ;  /* 0x0000001011117810 */ /* 0x000fe40007f5e0ff */
[----:B------:R-:W-:Y:S02]  /*0260*/  IADD3 R15, P4, PT, R15, 0x10, RZ ;  /* 0x000000100f0f7810 */ /* 0x000fe40007f9e0ff */
[----:B------:R-:W-:Y:S02]  /*0270*/  LEA.HI.X R18, R9, UR9, R8, 0x2, P1 ;  /* 0x0000000909127c11 */ /* 0x000fe400088f1408 */
[----:B------:R-:W-:-:S03]  /*0280*/  LEA.HI.X R16, R11, UR9, R10, 0x2, P3 ;  /* 0x000000090b107c11 */ /* 0x000fc600098f140a */
[----:B------:R-:W-:Y:S02]  /*0290*/  IMAD.X R18, RZ, RZ, R18, P2 ;  /* 0x000000ffff127224 */ /* 0x000fe400010e0612 */
[----:B------:R-:W-:-:S07]  /*02a0*/  IMAD.X R16, RZ, RZ, R16, P4 ;  /* 0x000000ffff107224 */ /* 0x000fce00020e0610 */
.L_x_27:
[----:B------:R-:W-:Y:S02]  /*02b0*/  IMAD.MOV.U32 R2, RZ, RZ, R17 ;  /* 0x000000ffff027224 */ /* 0x000fe400078e0011 */
[----:B------:R-:W-:Y:S02]  /*02c0*/  IMAD.MOV.U32 R3, RZ, RZ, R18 ;  /* 0x000000ffff037224 */ /* 0x000fe400078e0012 */
[----:B------:R-:W-:Y:S02]  /*02d0*/  IMAD.MOV.U32 R4, RZ, RZ, R15 ;  /* 0x000000ffff047224 */ /* 0x000fe400078e000f */
[----:B------:R-:W-:Y:S01]  /*02e0*/  IMAD.MOV.U32 R5, RZ, RZ, R16 ;  /* 0x000000ffff057224 */ /* 0x000fe200078e0010 */
[----:B------:R-:W2:Y:S04]  /*02f0*/  LDG.E R21, desc[UR4][R2.64+-0x10] ;  /* 0xfffff00402157981 */ /* 0x000ea8000c1e1900 */
[----:B------:R-:W2:Y:S04]  /*0300*/  LDG.E R22, desc[UR4][R4.64+-0x10] ;  /* 0xfffff00404167981 */ /* 0x000ea8000c1e1900 */
[----:B------:R-:W3:Y:S04]  /*0310*/  LDG.E R23, desc[UR4][R2.64+-0xc] ;  /* 0xfffff40402177981 */ /* 0x000ee8000c1e1900 */
[----:B------:R-:W3:Y:S04]  /*0320*/  LDG.E R25, desc[UR4][R4.64+-0xc] ;  /* 0xfffff40404197981 */ /* 0x000ee8000c1e1900 */
[----:B------:R-:W4:Y:S04]  /*0330*/  LDG.E R19, desc[UR4][R2.64+-0x8] ;  /* 0xfffff80402137981 */ /* 0x000f28000c1e1900 */
[----:B------:R-:W4:Y:S04]  /*0340*/  LDG.E R20, desc[UR4][R4.64+-0x8] ;  /* 0xfffff80404147981 */ /* 0x000f28000c1e1900 */
[----:B------:R-:W5:Y:S04]  /*0350*/  LDG.E R16, desc[UR4][R2.64+-0x4] ;  /* 0xfffffc0402107981 */ /* 0x000f68000c1e1900 */
[----:B------:R-:W5:Y:S04]  /*0360*/  LDG.E R15, desc[UR4][R4.64+-0x4] ;  /* 0xfffffc04040f7981 */ /* 0x000f68000c1e1900 */
[----:B------:R-:W5:Y:S04]  /*0370*/  LDG.E R17, desc[UR4][R2.64] ;  /* 0x0000000402117981 */ /* 0x000f68000c1e1900 */
[----:B------:R-:W5:Y:S01]  /*0380*/  LDG.E R18, desc[UR4][R4.64] ;  /* 0x0000000404127981 */ /* 0x000f62000c1e1900 */
[----:B--2---:R-:W-:-:S03]  /*0390*/  FFMA R22, R21, R22, R12 ;  /* 0x0000001615167223 */ /* 0x004fc6000000000c */
[----:B------:R-:W2:Y:S04]  /*03a0*/  LDG.E R12, desc[UR4][R2.64+0x4] ;  /* 0x00000404020c7981 */ /* 0x000ea8000c1e1900 */
[----:B------:R-:W2:Y:S01]  /*03b0*/  LDG.E R21, desc[UR4][R4.64+0x4] ;  /* 0x0000040404157981 */ /* 0x000ea2000c1e1900 */
[----:B---3--:R-:W-:-:S03]  /*03c0*/  FFMA R26, R23, R25, R22 ;  /* 0x00000019171a7223 */ /* 0x008fc60000000016 */
[----:B------:R-:W3:Y:S04]  /*03d0*/  LDG.E R23, desc[UR4][R2.64+0x8] ;  /* 0x0000080402177981 */ /* 0x000ee8000c1e1900 */
[----:B------:R-:W3:Y:S01]  /*03e0*/  LDG.E R22, desc[UR4][R4.64+0x8] ;  /* 0x0000080404167981 */ /* 0x000ee2000c1e1900 */
[----:B----4-:R-:W-:-:S03]  /*03f0*/  FFMA R25, R19, R20, R26 ;  /* 0x0000001413197223 */ /* 0x010fc6000000001a */
[----:B------:R-:W4:Y:S04]  /*0400*/  LDG.E R19, desc[UR4][R2.64+0xc] ;  /* 0x00000c0402137981 */ /* 0x000f28000c1e1900 */
[----:B------:R-:W4:Y:S01]  /*0410*/  LDG.E R20, desc[UR4][R4.64+0xc] ;  /* 0x00000c0404147981 */ /* 0x000f22000c1e1900 */
[----:B------:R-:W-:Y:S02]  /*0420*/  VIADD R14, R14, 0x8 ;  /* 0x000000080e0e7836 */ /* 0x000fe40000000000 */
[----:B-----5:R-:W-:Y:S01]  /*0430*/  FFMA R16, R16, R15, R25 ;  /* 0x0000000f10107223 */ /* 0x020fe20000000019 */
[----:B------:R-:W-:Y:S02]  /*0440*/  IADD3 R15, P3, PT, R4, 0x20, RZ ;  /* 0x00000020040f7810 */ /* 0x000fe40007f7e0ff */
[----:B------:R-:W-:Y:S01]  /*0450*/  ISETP.NE.AND P1, PT, R14, RZ, PT ;  /* 0x000000ff0e00720c */ /* 0x000fe20003f25270 */
[----:B------:R-:W-:-:S02]  /*0460*/  FFMA R17, R17, R18, R16 ;  /* 0x0000001211117223 */ /* 0x000fc40000000010 */
[----:B------:R-:W-:Y:S02]  /*0470*/  IMAD.X R16, RZ, RZ, R5, P3 ;  /* 0x000000ffff107224 */ /* 0x000fe400018e0605 */
[----:B--2---:R-:W-:Y:S01]  /*0480*/  FFMA R12, R12, R21, R17 ;  /* 0x000000150c0c7223 */ /* 0x004fe20000000011 */
[----:B------:R-:W-:-:S05]  /*0490*/  IADD3 R17, P2, PT, R2, 0x20, RZ ;  /* 0x0000002002117810 */ /* 0x000fca0007f5e0ff */
[----:B------:R-:W-:Y:S02]  /*04a0*/  IMAD.X R18, RZ, RZ, R3, P2 ;  /* 0x000000ffff127224 */ /* 0x000fe400010e0603 */
[----:B---3--:R-:W-:-:S04]  /*04b0*/  FFMA R12, R23, R22, R12 ;  /* 0x00000016170c7223 */ /* 0x008fc8000000000c */
[----:B----4-:R-:W-:Y:S01]  /*04c0*/  FFMA R12, R19, R20, R12 ;  /* 0x00000014130c7223 */ /* 0x010fe2000000000c */
[----:B------:R-:W-:Y:S06]  /*04d0*/  @P1 BRA `(.L_x_27) ;  /* 0xfffffffc00741947 */ /* 0x000fec000383ffff */
.L_x_26:
[----:B------:R-:W-:Y:S05]  /*04e0*/  @!P0 BRA `(.L_x_25) ;  /* 0x0000000000e88947 */ /* 0x000fea0003800000 */
[----:B------:R-:W-:Y:S02]  /*04f0*/  ISETP.GE.U32.AND P0, PT, R24, 0x4, PT ;  /* 0x000000041800780c */ /* 0x000fe40003f06070 */
[----:B------:R-:W-:-:S04]  /*0500*/  LOP3.LUT R22, R13, 0x3, RZ, 0xc0, !PT ;  /* 0x000000030d167812 */ /* 0x000fc800078ec0ff */
[----:B------:R-:W-:-:S07]  /*0510*/  ISETP.NE.AND P1, PT, R22, RZ, PT ;  /* 0x000000ff1600720c */ /* 0x000fce0003f25270 */
[----:B------:R-:W-:Y:S06]  /*0520*/  @!P0 BRA `(.L_x_28) ;  /* 0x0000000000588947 */ /* 0x000fec0003800000 */
[----:B------:R-:W0:Y:S01]  /*0530*/  LDCU.64 UR8, c[0x0][0x380] ;  /* 0x00007000ff0877ac */ /* 0x000e220008000a00 */
[-C--:B------:R-:W-:Y:S02]  /*0540*/  IADD3 R5, P0, PT, R9, R0.reuse, RZ ;  /* 0x0000000009057210 */ /* 0x080fe40007f1e0ff */
[----:B------:R-:W-:-:S03]  /*0550*/  IADD3 R3, P2, PT, R11, R0, RZ ;  /* 0x000000000b037210 */ /* 0x000fc60007f5e0ff */
[----:B------:R-:W-:Y:S02]  /*0560*/  IMAD.X R16, RZ, RZ, R8, P0 ;  /* 0x000000ffff107224 */ /* 0x000fe400000e0608 */
[----:B------:R-:W-:Y:S01]  /*0570*/  IMAD.X R14, RZ, RZ, R10, P2 ;  /* 0x000000ffff0e7224 */ /* 0x000fe200010e060a */
[----:B0-----:R-:W-:Y:S02]  /*0580*/  LEA R4, P0, R5, UR8, 0x2 ;  /* 0x0000000805047c11 */ /* 0x001fe4000f8010ff */
[----:B------:R-:W-:Y:S02]  /*0590*/  LEA R2, P2, R3, UR8, 0x2 ;  /* 0x0000000803027c11 */ /* 0x000fe4000f8410ff */
[----:B------:R-:W-:Y:S02]  /*05a0*/  LEA.HI.X R5, R5, UR9, R16, 0x2, P0 ;  /* 0x0000000905057c11 */ /* 0x000fe400080f1410 */
[----:B------:R-:W-:-:S03]  /*05b0*/  LEA.HI.X R3, R3, UR9, R14, 0x2, P2 ;  /* 0x0000000903037c11 */ /* 0x000fc600090f140e */
[----:B------:R-:W2:Y:S04]  /*05c0*/  LDG.E R15, desc[UR4][R4.64] ;  /* 0x00000004040f7981 */ /* 0x000ea8000c1e1900 */
[----:B------:R-:W2:Y:S04]  /*05d0*/  LDG.E R14, desc[UR4][R2.64] ;  /* 0x00000004020e7981 */ /* 0x000ea8000c1e1900 */
[----:B------:R-:W3:Y:S04]  /*05e0*/  LDG.E R17, desc[UR4][R4.64+0x4] ;  /* 0x0000040404117981 */ /* 0x000ee8000c1e1900 */
[----:B------:R-:W3:Y:S04]  /*05f0*/  LDG.E R16, desc[UR4][R2.64+0x4] ;  /* 0x0000040402107981 */ /* 0x000ee8000c1e1900 */
[----:B------:R-:W4:Y:S04]  /*0600*/  LDG.E R19, desc[UR4][R4.64+0x8] ;  /* 0x0000080404137981 */ /* 0x000f28000c1e1900 */
[----:B------:R-:W4:Y:S04]  /*0610*/  LDG.E R18, desc[UR4][R2.64+0x8] ;  /* 0x0000080402127981 */ /* 0x000f28000c1e1900 */
[----:B------:R-:W5:Y:S04]  /*0620*/  LDG.E R21, desc[UR4][R4.64+0xc] ;  /* 0x00000c0404157981 */ /* 0x000f68000c1e1900 */
[----:B------:R-:W5:Y:S01]  /*0630*/  LDG.E R20, desc[UR4][R2.64+0xc] ;  /* 0x00000c0402147981 */ /* 0x000f62000c1e1900 */
[----:B------:R-:W-:-:S02]  /*0640*/  VIADD R0, R0, 0x4 ;  /* 0x0000000400007836 */ /* 0x000fc40000000000 */
[----:B--2---:R-:W-:-:S04]  /*0650*/  FFMA R14, R15, R14, R12 ;  /* 0x0000000e0f0e7223 */ /* 0x004fc8000000000c */
[----:B---3--:R-:W-:-:S04]  /*0660*/  FFMA R14, R17, R16, R14 ;  /* 0x00000010110e7223 */ /* 0x008fc8000000000e */
[----:B----4-:R-:W-:-:S04]  /*0670*/  FFMA R14, R19, R18, R14 ;  /* 0x00000012130e7223 */ /* 0x010fc8000000000e */
[----:B-----5:R-:W-:-:S07]  /*0680*/  FFMA R12, R21, R20, R14 ;  /* 0x00000014150c7223 */ /* 0x020fce000000000e */
.L_x_28:
[----:B------:R-:W-:Y:S05]  /*0690*/  @!P1 BRA `(.L_x_25) ;  /* 0x00000000007c9947 */ /* 0x000fea0003800000 */
[----:B------:R-:W-:Y:S02]  /*06a0*/  ISETP.NE.AND P1, PT, R22, 0x1, PT ;  /* 0x000000011600780c */ /* 0x000fe40003f25270 */
[----:B------:R-:W-:-:S04]  /*06b0*/  LOP3.LUT R13, R13, 0x1, RZ, 0xc0, !PT ;  /* 0x000000010d0d7812 */ /* 0x000fc800078ec0ff */
[----:B------:R-:W-:-:S07]  /*06c0*/  ISETP.NE.U32.AND P0, PT, R13, 0x1, PT ;  /* 0x000000010d00780c */ /* 0x000fce0003f05070 */
[----:B------:R-:W0:Y:S01]  /*06d0*/  @P1 LDC.64 R4, c[0x0][0x380] ;  /* 0x0000e000ff041b82 */ /* 0x000e220000000a00 */
[-C--:B------:R-:W-:Y:S02]  /*06e0*/  @P1 IADD3 R13, P3, PT, R9, R0.reuse, RZ ;  /* 0x00000000090d1210 */ /* 0x080fe40007f7e0ff */
[----:B------:R-:W-:Y:S01]  /*06f0*/  @P1 IADD3 R17, P4, PT, R11, R0, RZ ;  /* 0x000000000b111210 */ /* 0x000fe20007f9e0ff */
[----:B------:R-:W-:Y:S02]  /*0700*/  @P1 VIADD R0, R0, 0x2 ;  /* 0x0000000200001836 */ /* 0x000fe40000000000 */
[----:B------:R-:W-:Y:S02]  /*0710*/  @P1 IMAD.X R18, RZ, RZ, R8, P3 ;  /* 0x000000ffff121224 */ /* 0x000fe400018e0608 */
[----:B------:R-:W1:Y:S01]  /*0720*/  @!P0 LDC.64 R2, c[0x0][0x380] ;  /* 0x0000e000ff028b82 */ /* 0x000e620000000a00 */
[----:B------:R-:W-:Y:S01]  /*0730*/  @P1 IMAD.X R20, RZ, RZ, R10, P4 ;  /* 0x000000ffff141224 */ /* 0x000fe200020e060a */
[----:B------:R-:W-:-:S02]  /*0740*/  @!P0 IADD3 R9, P5, PT, R9, R0, RZ ;  /* 0x0000000009098210 */ /* 0x000fc40007fbe0ff */
[----:B------:R-:W-:-:S03]  /*0750*/  @!P0 IADD3 R0, P2, PT, R11, R0, RZ ;  /* 0x000000000b008210 */ /* 0x000fc60007f5e0ff */
[----:B------:R-:W-:Y:S02]  /*0760*/  @!P0 IMAD.X R16, RZ, RZ, R8, P5 ;  /* 0x000000ffff108224 */ /* 0x000fe400028e0608 */
[----:B------:R-:W-:Y:S01]  /*0770*/  @!P0 IMAD.X R10, RZ, RZ, R10, P2 ;  /* 0x000000ffff0a8224 */ /* 0x000fe200010e060a */
[-C--:B0-----:R-:W-:Y:S02]  /*0780*/  @P1 LEA R14, P4, R13, R4.reuse, 0x2 ;  /* 0x000000040d0e1211 */ /* 0x081fe400078810ff */
[----:B------:R-:W-:Y:S02]  /*0790*/  @P1 LEA R4, P3, R17, R4, 0x2 ;  /* 0x0000000411041211 */ /* 0x000fe400078610ff */
[-C--:B------:R-:W-:Y:S02]  /*07a0*/  @P1 LEA.HI.X R15, R13, R5.reuse, R18, 0x2, P4 ;  /* 0x000000050d0f1211 */ /* 0x080fe400020f1412 */
[----:B------:R-:W-:Y:S02]  /*07b0*/  @P1 LEA.HI.X R5, R17, R5, R20, 0x2, P3 ;  /* 0x0000000511051211 */ /* 0x000fe400018f1414 */
[-C--:B-1----:R-:W-:Y:S01]  /*07c0*/  @!P0 LEA R8, P5, R9, R2.reuse, 0x2 ;  /* 0x0000000209088211 */ /* 0x082fe200078a10ff */
[----:B------:R-:W2:Y:S01]  /*07d0*/  @P1 LDG.E R11, desc[UR4][R14.64] ;  /* 0x000000040e0b1981 */ /* 0x000ea2000c1e1900 */
[----:B------:R-:W-:-:S02]  /*07e0*/  @!P0 LEA R2, P2, R0, R2, 0x2 ;  /* 0x0000000200028211 */ /* 0x000fc400078410ff */
[-C--:B------:R-:W-:Y:S01]  /*07f0*/  @!P0 LEA.HI.X R9, R9, R3.reuse, R16, 0x2, P5 ;  /* 0x0000000309098211 */ /* 0x080fe200028f1410 */
[----:B------:R-:W2:Y:S01]  /*0800*/  @P1 LDG.E R13, desc[UR4][R4.64] ;  /* 0x00000004040d1981 */ /* 0x000ea2000c1e1900 */
[----:B------:R-:W-:-:S03]  /*0810*/  @!P0 LEA.HI.X R3, R0, R3, R10, 0x2, P2 ;  /* 0x0000000300038211 */ /* 0x000fc600010f140a */
[----:B------:R-:W3:Y:S04]  /*0820*/  @P1 LDG.E R0, desc[UR4][R14.64+0x4] ;  /* 0x000004040e001981 */ /* 0x000ee8000c1e1900 */
[----:B------:R-:W3:Y:S04]  /*0830*/  @P1 LDG.E R10, desc[UR4][R4.64+0x4] ;  /* 0x00000404040a1981 */ /* 0x000ee8000c1e1900 */
[----:B------:R-:W4:Y:S04]  /*0840*/  @!P0 LDG.E R9, desc[UR4][R8.64] ;  /* 0x0000000408098981 */ /* 0x000f28000c1e1900 */
[----:B------:R-:W4:Y:S01]  /*0850*/  @!P0 LDG.E R2, desc[UR4][R2.64] ;  /* 0x0000000402028981 */ /* 0x000f22000c1e1900 */
[----:B--2---:R-:W-:-:S04]  /*0860*/  @P1 FFMA R11, R11, R13, R12 ;  /* 0x0000000d0b0b1223 */ /* 0x004fc8000000000c */
[----:B---3--:R-:W-:-:S04]  /*0870*/  @P1 FFMA R12, R0, R10, R11 ;  /* 0x0000000a000c1223 */ /* 0x008fc8000000000b */
[----:B----4-:R-:W-:-:S07]  /*0880*/  @!P0 FFMA R12, R9, R2, R12 ;  /* 0x00000002090c8223 */ /* 0x010fce000000000c */
.L_x_25:
[----:B------:R-:W0:Y:S01]  /*0890*/  LDC.64 R2, c[0x0][0x390] ;  /* 0x0000e400ff027b82 */ /* 0x000e220000000a00 */
[----:B------:R-:W-:-:S04]  /*08a0*/  IMAD R7, R6, UR6, R7 ;  /* 0x0000000606077c24 */ /* 0x000fc8000f8e0207 */
[----:B0-----:R-:W-:-:S05]  /*08b0*/  IMAD.WIDE.U32 R2, R7, 0x4, R2 ;  /* 0x0000000407027825 */ /* 0x001fca00078e0002 */
[----:B------:R-:W-:Y:S01]  /*08c0*/  STG.E desc[UR4][R2.64], R12 ;  /* 0x0000000c02007986 */ /* 0x000fe2000c101904 */
[----:B------:R-:W-:Y:S05]  /*08d0*/  EXIT ;  /* 0x000000000000794d */ /* 0x000fea0003800000 */
.L_x_29:
        /* <DEDUP_REMOVED lines=10> */
.L_x_122:


//--------------------- .text._ZN6device19scalar_no_conflictsILi24ELi24EEEvPfiiS1_ --------------------------
	.section	.text._ZN6device19scalar_no_conflictsILi24ELi24EEEvPfiiS1_,"ax",@progbits
	.align	128
        .global         _ZN6device19scalar_no_conflictsILi24ELi24EEEvPfiiS1_
        .type           _ZN6device19scalar_no_conflictsILi24ELi24EEEvPfiiS1_,@function
        .size           _ZN6device19scalar_no_conflictsILi24ELi24EEEvPfiiS1_,(.L_x_123 - _ZN6device19scalar_no_conflictsILi24ELi24EEEvPfiiS1_)
        .other          _ZN6device19scalar_no_conflictsILi24ELi24EEEvPfiiS1_,@"STO_CUDA_ENTRY STV_DEFAULT"
_ZN6device19scalar_no_conflictsILi24ELi24EEEvPfiiS1_:
.text._ZN6device19scalar_no_conflictsILi24ELi24EEEvPfiiS1_:
[----:B------:R-:W-:Y:S01]  /*0000*/  LDC R1, c[0x0][0x37c] ;  /* 0x0000df00ff017b82 */ /* 0x000fe20000000800 */
[----:B------:R-:W0:Y:S07]  /*0010*/  S2R R2, SR_CTAID.Y ;  /* 0x0000000000027919 */ /* 0x000e2e0000002600 */
[----:B------:R-:W1:Y:S01]  /*0020*/  S2UR UR5, SR_CTAID.X ;  /* 0x00000000000579c3 */ /* 0x000e620000002500 */
[----:B------:R-:W-:Y:S01]  /*0030*/  HFMA2 R3, -RZ, RZ, 0, 1.430511474609375e-06 ;  /* 0x00000018ff037431 */ /* 0x000fe200000001ff */
[----:B-1----:R-:W-:-:S04]  /*0040*/  UIMAD UR4, UR5, 0x18, URZ ;  /* 0x00000018050478a4 */ /* 0x002fc8000f8e02ff */
[----:B0-----:R-:W-:-:S05]  /*0050*/  IMAD R0, R2, R3, 0x18 ;  /* 0x0000001802007424 */ /* 0x001fca00078e0203 */
[----:B------:R-:W-:-:S13]  /*0060*/  ISETP.LT.U32.AND P0, PT, R0, UR4, PT ;  /* 0x0000000400007c0c */ /* 0x000fda000bf01070 */
[----:B------:R-:W-:Y:S05]  /*0070*/  @P0 EXIT ;  /* 0x000000000000094d */ /* 0x000fea0003800000 */
[----:B------:R-:W0:Y:S01]  /*0080*/  LDC R8, c[0x0][0x388] ;  /* 0x0000e200ff087b82 */ /* 0x000e220000000800 */
[----:B------:R-:W1:Y:S01]  /*0090*/  S2R R11, SR_TID.X ;  /* 0x00000000000b7919 */ /* 0x000e620000002100 */
[----:B------:R-:W2:Y:S01]  /*00a0*/  LDCU UR4, c[0x0][0x360] ;  /* 0x00006c00ff0477ac */ /* 0x000ea20008000800 */
[----:B------:R-:W3:Y:S01]  /*00b0*/  S2R R12, SR_TID.Y ;  /* 0x00000000000c7919 */ /* 0x000ee20000002200 */
[----:B------:R-:W4:Y:S01]  /*00c0*/  LDCU UR6, c[0x0][0x364] ;  /* 0x00006c80ff0677ac */ /* 0x000f220008000800 */
[----:B------:R-:W0:Y:S01]  /*00d0*/  LDCU.64 UR8, c[0x0][0x358] ;  /* 0x00006b00ff0877ac */ /* 0x000e220008000a00 */
[----:B--2---:R-:W-:Y:S01]  /*00e0*/  UIMAD UR5, UR5, UR4, URZ ;  /* 0x00000004050572a4 */ /* 0x004fe2000f8e02ff */
[----:B0-----:R-:W-:Y:S01]  /*00f0*/  ISETP.GE.AND P0, PT, R8, 0x1, PT ;  /* 0x000000010800780c */ /* 0x001fe20003f06270 */
[----:B----4-:R-:W-:Y:S01]  /*0100*/  IMAD R0, R2, UR6, RZ ;  /* 0x0000000602007c24 */ /* 0x010fe2000f8e02ff */
[----:B------:R-:W-:-:S03]  /*0110*/  MOV R2, RZ ;  /* 0x000000ff00027202 */ /* 0x000fc60000000f00 */
        /* <DEDUP_REMOVED lines=8> */
[----:B------:R-:W-:Y:S01]  /*01a0*/  IMAD R8, R8, UR5, R11 ;  /* 0x0000000508087c24 */ /* 0x000fe2000f8e020b */
[----:B------:R-:W-:-:S03]  /*01b0*/  IADD3 R5, PT, PT, R2, 0xc60, RZ ;  /* 0x00000c6002057810 */ /* 0x000fc60007ffe0ff */
[----:B------:R-:W-:Y:S02]  /*01c0*/  IMAD R8, R12, 0x18, R8 ;  /* 0x000000180c087824 */ /* 0x000fe400078e0208 */
[----:B-1----:R-:W-:Y:S01]  /*01d0*/  VIADD R7, R7, 0xffffffff ;  /* 0xffffffff07077836 */ /* 0x002fe20000000000 */
        /* <DEDUP_REMOVED lines=9> */
[----:B------:R-:W-:Y:S02]  /*0270*/  IADD3 R12, PT, PT, R2, 0x1, RZ ;  /* 0x00000001020c7810 */ /* 0x000fe40007ffe0ff */
[----:B------:R-:W-:Y:S01]  /*0280*/  MOV R2, RZ ;  /* 0x000000ff00027202 */ /* 0x000fe20000000f00 */
[----:B------:R-:W-:Y:S01]  /*0290*/  VIADD R18, R10, 0x1 ;  /* 0x000000010a127836 */ /* 0x000fe20000000000 */
[----:B------:R-:W-:Y:S02]  /*02a0*/  IADD3 R10, PT, PT, R11, 0x108, RZ ;  /* 0x000001080b0a7810 */ /* 0x000fe40007ffe0ff */
[----:B------:R-:W-:Y:S02]  /*02b0*/  LOP3.LUT R11, R12, 0x3, RZ, 0xc0, !PT ;  /* 0x000000030c0b7812 */ /* 0x000fe400078ec0ff */
[----:B------:R-:W-:Y:S02]  /*02c0*/  LOP3.LUT R13, R18, 0x3, RZ, 0xc0, !PT ;  /* 0x00000003120d7812 */ /* 0x000fe400078ec0ff */
[----:B------:R-:W-:-:S02]  /*02d0*/  LOP3.LUT R12, R12, 0x3c, RZ, 0xc0, !PT ;  /* 0x0000003c0c0c7812 */ /* 0x000fc400078ec0ff */
[----:B------:R-:W-:-:S07]  /*02e0*/  LOP3.LUT R18, R18, 0x3c, RZ, 0xc0, !PT ;  /* 0x0000003c12127812 */ /* 0x000fce00078ec0ff */
.L_x_43:
        /* <DEDUP_REMOVED lines=14> */
[----:B------:R-:W-:-:S11]  /*03d0*/  IMAD.MOV.U32 R16, RZ, RZ, RZ ;  /* 0x000000ffff107224 */ /* 0x000fd600078e00ff */
[----:B------:R-:W-:Y:S05]  /*03e0*/  @!P0 BRA `(.L_x_34) ;  /* 0x0000000000608947 */ /* 0x000fea0003800000 */
[----:B------:R-:W-:Y:S01]  /*03f0*/  IADD3 R23, PT, PT, -R12, RZ, RZ ;  /* 0x000000ff0c177210 */ /* 0x000fe20007ffe1ff */
[----:B------:R-:W-:Y:S01]  /*0400*/  IMAD.MOV.U32 R21, RZ, RZ, R10 ;  /* 0x000000ffff157224 */ /* 0x000fe200078e000a */
[----:B------:R-:W-:Y:S01]  /*0410*/  IADD3 R28, PT, PT, R8, UR4, RZ ;  /* 0x00000004081c7c10 */ /* 0x000fe2000fffe0ff */
[----:B------:R-:W-:-:S06]  /*0420*/  UMOV UR6, UR5 ;  /* 0x0000000500067c82 */ /* 0x000fcc0008000000 */
.L_x_35:
        /* <DEDUP_REMOVED lines=9> */
[----:B------:R-:W-:-:S04]  /*04c0*/  IADD3 R23, PT, PT, R23, 0x4, RZ ;  /* 0x0000000417177810 */ /* 0x000fc80007ffe0ff */
[----:B------:R-:W-:Y:S01]  /*04d0*/  ISETP.NE.AND P0, PT, R23, RZ, PT ;  /* 0x000000ff1700720c */ /* 0x000fe20003f05270 */
[----:B------:R-:W-:Y:S01]  /*04e0*/  UIADD3 UR6, UPT, UPT, UR6, 0x4, URZ ;  /* 0x0000000406067890 */ /* 0x000fe2000fffe0ff */
[----:B------:R-:W-:Y:S01]  /*04f0*/  LEA R28, R19, R28, 0x2 ;  /* 0x0000001c131c7211 */ /* 0x000fe200078e10ff */
[----:B--2---:R-:W-:Y:S04]  /*0500*/  STS [R21+-0x108], R24 ;  /* 0xfffef81815007388 */ /* 0x004fe80000000800 */
[----:B---3--:R-:W-:Y:S04]  /*0510*/  STS [R21+-0x84], R16 ;  /* 0xffff7c1015007388 */ /* 0x008fe80000000800 */
[----:B----4-:R-:W-:Y:S04]  /*0520*/  STS [R21], R14 ;  /* 0x0000000e15007388 */ /* 0x010fe80000000800 */
[----:B-----5:R0:W-:Y:S02]  /*0530*/  STS [R21+0x84], R26 ;  /* 0x0000841a15007388 */ /* 0x0201e40000000800 */
[----:B0-----:R-:W-:Y:S01]  /*0540*/  VIADD R21, R21, 0x210 ;  /* 0x0000021015157836 */ /* 0x001fe20000000000 */
[----:B------:R-:W-:Y:S06]  /*0550*/  @P0 BRA `(.L_x_35) ;  /* 0xfffffffc00b40947 */ /* 0x000fec000383ffff */
[----:B------:R-:W-:-:S07]  /*0560*/  MOV R16, R12 ;  /* 0x0000000c00107202 */ /* 0x000fce0000000f00 */
.L_x_34:
        /* <DEDUP_REMOVED lines=21> */
.L_x_33:
        /* <DEDUP_REMOVED lines=18> */
[----:B------:R-:W-:-:S03]  /*07e0*/  IADD3 R24, PT, PT, R18, -0xc, RZ ;  /* 0xfffffff412187810 */ /* 0x000fc60007ffe0ff */
[----:B-1----:R-:W-:-:S06]  /*07f0*/  ULEA UR6, UR7, UR6, 0x18 ;  /* 0x0000000607067291 */ /* 0x002fcc000f8ec0ff */
[----:B0-----:R-:W-:-:S07]  /*0800*/  LEA R21, R20, UR6, 0x2 ;  /* 0x0000000614157c11 */ /* 0x001fce000f8e10ff */
.L_x_39:
        /* <DEDUP_REMOVED lines=13> */
[----:B0-----:R-:W-:-:S04]  /*08e0*/  VIADD R16, R23, 0x4 ;  /* 0x0000000417107836 */ /* 0x001fc80000000000 */
        /* <DEDUP_REMOVED lines=26> */
[----:B0-----:R-:W-:-:S05]  /*0a90*/  IADD3 R16, PT, PT, R23, 0xc, RZ ;  /* 0x0000000c17107810 */ /* 0x001fca0007ffe0ff */
        /* <DEDUP_REMOVED lines=15> */
[----:B------:R-:W-:Y:S01]  /*0b90*/  ISETP.GE.AND P1, PT, R25, R24, PT ;  /* 0x000000181900720c */ /* 0x000fe20003f26270 */
[----:B------:R-:W-:Y:S02]  /*0ba0*/  VIADD R23, R23, 0x10 ;  /* 0x0000001017177836 */ /* 0x000fe40000000000 */
[----:B---3--:R0:W-:Y:S04]  /*0bb0*/  STS [R26+0x7bc], R29 ;  /* 0x0007bc1d1a007388 */ /* 0x0081e80000000800 */
[----:B----4-:R0:W-:Y:S06]  /*0bc0*/  STS [R26+0x738], R17 ;  /* 0x000738111a007388 */ /* 0x0101ec0000000800 */
[----:B------:R-:W-:Y:S05]  /*0bd0*/  @!P1 BRA `(.L_x_39) ;  /* 0xfffffffc000c9947 */ /* 0x000fea000383ffff */
[----:B0-----:R-:W-:-:S07]  /*0be0*/  MOV R29, R18 ;  /* 0x00000012001d7202 */ /* 0x001fce0000000f00 */
.L_x_38:
        /* <DEDUP_REMOVED lines=41> */
.L_x_40:
[----:B------:R-:W-:-:S13]  /*0e80*/  ISETP.NE.OR P0, PT, R25, R18, P0 ;  /* 0x000000121900720c */ /* 0x000fda0000705670 */
[----:B------:R-:W-:Y:S05]  /*0e90*/  @!P0 BRA `(.L_x_36) ;  /* 0x0000000000648947 */ /* 0x000fea0003800000 */
.L_x_37:
[----:B------:R-:W2:Y:S01]  /*0ea0*/  S2UR UR7, SR_CgaCtaId ;  /* 0x00000000000779c3 */ /* 0x000ea20000008800 */
[----:B------:R-:W-:Y:S02]  /*0eb0*/  UMOV UR6, 0x400 ;  /* 0x0000040000067882 */ /* 0x000fe40000000000 */
[----:B------:R-:W-:-:S04]  /*0ec0*/  UIADD3 UR6, UPT, UPT, UR6, 0xc60, URZ ;  /* 0x00000c6006067890 */ /* 0x000fc8000fffe0ff */
[----:B--2---:R-:W-:-:S06]  /*0ed0*/  ULEA UR6, UR7, UR6, 0x18 ;  /* 0x0000000607067291 */ /* 0x004fcc000f8ec0ff */
[----:B-1----:R-:W-:-:S07]  /*0ee0*/  LEA R24, R20, UR6, 0x2 ;  /* 0x0000000614187c11 */ /* 0x002fce000f8e10ff */
.L_x_41:
        /* <DEDUP_REMOVED lines=10> */
[C---:B------:R-:W-:Y:S01]  /*0f90*/  IMAD R21, R25.reuse, 0x84, R24 ;  /* 0x0000008419157824 */ /* 0x040fe200078e0218 */
[----:B------:R-:W-:-:S04]  /*0fa0*/  IADD3 R25, PT, PT, R25, 0x4, RZ ;  /* 0x0000000419197810 */ /* 0x000fc80007ffe0ff */
[----:B------:R-:W-:Y:S01]  /*0fb0*/  ISETP.NE.AND P0, PT, R25, R18, PT ;  /* 0x000000121900720c */ /* 0x000fe20003f05270 */
[----:B------:R-:W-:Y:S01]  /*0fc0*/  VIADD R23, R23, 0x4 ;  /* 0x0000000417177836 */ /* 0x000fe20000000000 */
[----:B--2---:R1:W-:Y:S04]  /*0fd0*/  STS [R21], R26 ;  /* 0x0000001a15007388 */ /* 0x0043e80000000800 */
[----:B---3--:R1:W-:Y:S04]  /*0fe0*/  STS [R21+0x84], R16 ;  /* 0x0000841015007388 */ /* 0x0083e80000000800 */
[----:B----4-:R1:W-:Y:S04]  /*0ff0*/  STS [R21+0x108], R14 ;  /* 0x0001080e15007388 */ /* 0x0103e80000000800 */
[----:B-----5:R1:W-:Y:S01]  /*1000*/  STS [R21+0x18c], R28 ;  /* 0x00018c1c15007388 */ /* 0x0203e20000000800 */
[----:B------:R-:W-:Y:S05]  /*1010*/  @P0 BRA `(.L_x_41) ;  /* 0xfffffffc00b40947 */ /* 0x000fea000383ffff */
[----:B------:R-:W-:-:S07]  /*1020*/  MOV R29, R18 ;  /* 0x00000012001d7202 */ /* 0x000fce0000000f00 */
.L_x_36:
        /* <DEDUP_REMOVED lines=22> */
.L_x_32:
[----:B------:R-:W-:Y:S05]  /*1190*/  BSYNC.RECONVERGENT B0 ;  /* 0x0000000000007941 */ /* 0x000fea0003800200 */
.L_x_31:
[----:B------:R-:W-:Y:S01]  /*11a0*/  BAR.SYNC.DEFER_BLOCKING 0x0 ;  /* 0x0000000000007b1d */ /* 0x000fe20000010000 */
[----:B-1--4-:R-:W-:-:S07]  /*11b0*/  HFMA2 R14, -RZ, RZ, 0, 0 ;  /* 0x00000000ff0e7431 */ /* 0x012fce00000001ff */
.L_x_42:
[C---:B------:R-:W-:Y:S01]  /*11c0*/  LEA R15, R14.reuse, R6, 0x2 ;  /* 0x000000060e0f7211 */ /* 0x040fe200078e10ff */
[C---:B--2---:R-:W-:Y:S01]  /*11d0*/  IMAD R16, R14.reuse, 0x4, R9 ;  /* 0x000000040e107824 */ /* 0x044fe200078e0209 */
[C---:B0-----:R-:W-:Y:S02]  /*11e0*/  IADD3 R17, PT, PT, R14.reuse, 0x1, RZ ;  /* 0x000000010e117810 */ /* 0x041fe40007ffe0ff */
        /* <DEDUP_REMOVED lines=12> */
.L_x_30:
        /* <DEDUP_REMOVED lines=9> */
.L_x_44:
        /* <DEDUP_REMOVED lines=12> */
.L_x_123:


//--------------------- .text._ZN6device16scalar_conflictsILi24ELi24EEEvPfiiS1_ --------------------------
	.section	.text._ZN6device16scalar_conflictsILi24ELi24EEEvPfiiS1_,"ax",@progbits
	.align	128
        .global         _ZN6device16scalar_conflictsILi24ELi24EEEvPfiiS1_
        .type           _ZN6device16scalar_conflictsILi24ELi24EEEvPfiiS1_,@function
        .size           _ZN6device16scalar_conflictsILi24ELi24EEEvPfiiS1_,(.L_x_124 - _ZN6device16scalar_conflictsILi24ELi24EEEvPfiiS1_)
        .other          _ZN6device16scalar_conflictsILi24ELi24EEEvPfiiS1_,@"STO_CUDA_ENTRY STV_DEFAULT"
_ZN6device16scalar_conflictsILi24ELi24EEEvPfiiS1_:
.text._ZN6device16scalar_conflictsILi24ELi24EEEvPfiiS1_:
[----:B------:R-:W-:Y:S01]  /*0000*/  LDC R1, c[0x0][0x37c] ;  /* 0x0000df00ff017b82 */ /* 0x000fe20000000800 */
[----:B------:R-:W0:Y:S07]  /*0010*/  S2R R4, SR_CTAID.Y ;  /* 0x0000000000047919 */ /* 0x000e2e0000002600 */
[----:B------:R-:W1:Y:S01]  /*0020*/  S2UR UR5, SR_CTAID.X ;  /* 0x00000000000579c3 */ /* 0x000e620000002500 */
[----:B------:R-:W-:Y:S01]  /*0030*/  IMAD.MOV.U32 R3, RZ, RZ, 0x18 ;  /* 0x00000018ff037424 */ /* 0x000fe200078e00ff */
[----:B-1----:R-:W-:-:S03]  /*0040*/  UIMAD UR4, UR5, 0x18, URZ ;  /* 0x00000018050478a4 */ /* 0x002fc6000f8e02ff */
[----:B0-----:R-:W-:-:S05]  /*0050*/  IMAD R0, R4, R3, 0x18 ;  /* 0x0000001804007424 */ /* 0x001fca00078e0203 */
        /* <DEDUP_REMOVED lines=19> */
[----:B------:R-:W-:Y:S01]  /*0190*/  HFMA2 R0, -RZ, RZ, 0, 0 ;  /* 0x00000000ff007431 */ /* 0x000fe200000001ff */
        /* <DEDUP_REMOVED lines=12> */
.L_x_53:
        /* <DEDUP_REMOVED lines=18> */
.L_x_50:
[----:B------:R-:W-:Y:S01]  /*0380*/  IMAD.MOV.U32 R10, RZ, RZ, R12 ;  /* 0x000000ffff0a7224 */ /* 0x000fe200078e000c */
[----:B------:R-:W-:-:S05]  /*0390*/  MOV R11, R13 ;  /* 0x0000000d000b7202 */ /* 0x000fca0000000f00 */
        /* <DEDUP_REMOVED lines=9> */
.L_x_49:
[----:B------:R-:W-:Y:S05]  /*0430*/  BSYNC.RECONVERGENT B1 ;  /* 0x0000000000017941 */ /* 0x000fea0003800200 */
.L_x_48:
[----:B------:R-:W-:Y:S05]  /*0440*/  @P0 BRA `(.L_x_47) ;  /* 0x00000000003c0947 */ /* 0x000fea0003800000 */
[----:B------:R-:W1:Y:S01]  /*0450*/  LDCU.64 UR10, c[0x0][0x380] ;  /* 0x00007000ff0a77ac */ /* 0x000e620008000a00 */
[----:B------:R-:W-:Y:S01]  /*0460*/  IMAD.MOV.U32 R15, RZ, RZ, RZ ;  /* 0x000000ffff0f7224 */ /* 0x000fe200078e00ff */
[----:B-1----:R-:W-:-:S04]  /*0470*/  LEA R10, P0, R18, UR10, 0x2 ;  /* 0x0000000a120a7c11 */ /* 0x002fc8000f8010ff */
[----:B------:R-:W-:-:S09]  /*0480*/  LEA.HI.X R11, R18, UR11, RZ, 0x2, P0 ;  /* 0x0000000b120b7c11 */ /* 0x000fd200080f14ff */
.L_x_51:
[----:B------:R-:W-:Y:S01]  /*0490*/  MOV R12, R10 ;  /* 0x0000000a000c7202 */ /* 0x000fe20000000f00 */
[----:B------:R-:W-:-:S05]  /*04a0*/  IMAD.MOV.U32 R13, RZ, RZ, R11 ;  /* 0x000000ffff0d7224 */ /* 0x000fca00078e000b */
        /* <DEDUP_REMOVED lines=9> */
.L_x_47:
[----:B------:R-:W-:Y:S05]  /*0540*/  BSYNC.RECONVERGENT B0 ;  /* 0x0000000000007941 */ /* 0x000fea0003800200 */
.L_x_46:
[----:B------:R-:W-:Y:S01]  /*0550*/  BAR.SYNC.DEFER_BLOCKING 0x0 ;  /* 0x0000000000007b1d */ /* 0x000fe20000010000 */
[----:B------:R-:W-:Y:S02]  /*0560*/  HFMA2 R10, -RZ, RZ, 0, 5.9604644775390625e-08 ;  /* 0x00000001ff0a7431 */ /* 0x000fe400000001ff */
[----:B------:R-:W-:Y:S02]  /*0570*/  IMAD.MOV.U32 R11, RZ, RZ, R5 ;  /* 0x000000ffff0b7224 */ /* 0x000fe400078e0005 */
[----:B------:R-:W-:Y:S01]  /*0580*/  IMAD.MOV.U32 R12, RZ, RZ, R7 ;  /* 0x000000ffff0c7224 */ /* 0x000fe200078e0007 */
[----:B------:R-:W-:-:S06]  /*0590*/  UMOV UR7, UR4 ;  /* 0x0000000400077c82 */ /* 0x000fcc0008000000 */
.L_x_52:
[----:B------:R2:W-:Y:S01]  /*05a0*/  LDS R15, [R11] ;  /* 0x000000000b0f7984 */ /* 0x0005e20000000800 */
[----:B------:R-:W-:Y:S01]  /*05b0*/  UIADD3 UR7, UPT, UPT, UR7, 0x1, URZ ;  /* 0x0000000107077890 */ /* 0x000fe2000fffe0ff */
[C---:B------:R-:W-:Y:S01]  /*05c0*/  VIADD R13, R10.reuse, 0xffffffff ;  /* 0xffffffff0a0d7836 */ /* 0x040fe20000000000 */
[----:B------:R-:W-:Y:S01]  /*05d0*/  IADD3 R10, PT, PT, R10, 0x1, RZ ;  /* 0x000000010a0a7810 */ /* 0x000fe20007ffe0ff */
[----:B01----:R0:W1:Y:S03]  /*05e0*/  LDS R14, [R12] ;  /* 0x000000000c0e7984 */ /* 0x0030660000000800 */
[----:B------:R-:W-:Y:S01]  /*05f0*/  ISETP.GE.U32.AND P0, PT, R13, 0x1f, PT ;  /* 0x0000001f0d00780c */ /* 0x000fe20003f06070 */
[----:B--2---:R-:W-:Y:S01]  /*0600*/  VIADD R11, R11, 0x4 ;  /* 0x000000040b0b7836 */ /* 0x004fe20000000000 */
[----:B------:R-:W-:Y:S01]  /*0610*/  ISETP.GT.AND P1, PT, R9, UR7, PT ;  /* 0x0000000709007c0c */ /* 0x000fe2000bf24270 */
[----:B0-----:R-:W-:-:S02]  /*0620*/  VIADD R12, R12, 0x4 ;  /* 0x000000040c0c7836 */ /* 0x001fc40000000000 */
[----:B-1----:R-:W-:-:S10]  /*0630*/  FFMA R0, R15, R14, R0 ;  /* 0x0000000e0f007223 */ /* 0x002fd40000000000 */
[----:B------:R-:W-:Y:S05]  /*0640*/  @!P0 BRA P1, `(.L_x_52) ;  /* 0xfffffffc00d48947 */ /* 0x000fea000083ffff */
[----:B------:R-:W-:Y:S01]  /*0650*/  UIADD3 UR4, UPT, UPT, UR4, 0x20, URZ ;  /* 0x0000002004047890 */ /* 0x000fe2000fffe0ff */
[----:B------:R-:W-:Y:S05]  /*0660*/  BAR.SYNC.DEFER_BLOCKING 0x0 ;  /* 0x0000000000007b1d */ /* 0x000fea0000010000 */
[----:B------:R-:W-:-:S13]  /*0670*/  ISETP.LE.AND P0, PT, R9, UR4, PT ;  /* 0x0000000409007c0c */ /* 0x000fda000bf03270 */
[----:B------:R-:W-:Y:S05]  /*0680*/  @!P0 BRA `(.L_x_53) ;  /* 0xfffffff800f48947 */ /* 0x000fea000383ffff */
.L_x_45:
        /* <DEDUP_REMOVED lines=9> */
.L_x_54:
        /* <DEDUP_REMOVED lines=14> */
.L_x_124:


//--------------------- .text._ZN6device15scalar_nosharedILi24ELi24EEEvPfiiS1_ --------------------------
	.section	.text._ZN6device15scalar_nosharedILi24ELi24EEEvPfiiS1_,"ax",@progbits
	.align	128
        .global         _ZN6device15scalar_nosharedILi24ELi24EEEvPfiiS1_
        .type           _ZN6device15scalar_nosharedILi24ELi24EEEvPfiiS1_,@function
        .size           _ZN6device15scalar_nosharedILi24ELi24EEEvPfiiS1_,(.L_x_125 - _ZN6device15scalar_nosharedILi24ELi24EEEvPfiiS1_)
        .other          _ZN6device15scalar_nosharedILi24ELi24EEEvPfiiS1_,@"STO_CUDA_ENTRY STV_DEFAULT"
_ZN6device15scalar_nosharedILi24ELi24EEEvPfiiS1_:
.text._ZN6device15scalar_nosharedILi24ELi24EEEvPfiiS1_:
        /* <DEDUP_REMOVED lines=44> */
.L_x_57:
[----:B------:R-:W-:Y:S01]  /*02c0*/  IMAD.MOV.U32 R2, RZ, RZ, R17 ;  /* 0x000000ffff027224 */ /* 0x000fe200078e0011 */
[----:B------:R-:W-:Y:S01]  /*02d0*/  MOV R5, R16 ;  /* 0x0000001000057202 */ /* 0x000fe20000000f00 */
[----:B------:R-:W-:Y:S02]  /*02e0*/  IMAD.MOV.U32 R3, RZ, RZ, R18 ;  /* 0x000000ffff037224 */ /* 0x000fe400078e0012 */
[----:B------:R-:W-:-:S03]  /*02f0*/  IMAD.MOV.U32 R4, RZ, RZ, R15 ;  /* 0x000000ffff047224 */ /* 0x000fc600078e000f */
        /* <DEDUP_REMOVED lines=31> */
.L_x_56:
        /* <DEDUP_REMOVED lines=27> */
.L_x_58:
[----:B------:R-:W-:Y:S05]  /*06a0*/  @!P1 BRA `(.L_x_55) ;  /* 0x00000000007c9947 */ /* 0x000fea0003800000 */
[----:B------:R-:W-:Y:S02]  /*06b0*/  ISETP.NE.AND P1, PT, R22, 0x1, PT ;  /* 0x000000011600780c */ /* 0x000fe40003f25270 */
[----:B------:R-:W-:-:S04]  /*06c0*/  LOP3.LUT R13, R13, 0x1, RZ, 0xc0, !PT ;  /* 0x000000010d0d7812 */ /* 0x000fc800078ec0ff */
[----:B------:R-:W-:-:S07]  /*06d0*/  ISETP.NE.U32.AND P0, PT, R13, 0x1, PT ;  /* 0x000000010d00780c */ /* 0x000fce0003f05070 */
[----:B------:R-:W0:Y:S01]  /*06e0*/  @P1 LDC.64 R4, c[0x0][0x380] ;  /* 0x0000e000ff041b82 */ /* 0x000e220000000a00 */
[-C--:B------:R-:W-:Y:S02]  /*06f0*/  @P1 IADD3 R13, P3, PT, R9, R0.reuse, RZ ;  /* 0x00000000090d1210 */ /* 0x080fe40007f7e0ff */
[----:B------:R-:W-:Y:S02]  /*0700*/  @P1 IADD3 R17, P4, PT, R11, R0, RZ ;  /* 0x000000000b111210 */ /* 0x000fe40007f9e0ff */
[----:B------:R-:W-:Y:S01]  /*0710*/  @P1 IADD3 R0, PT, PT, R0, 0x2, RZ ;  /* 0x0000000200001810 */ /* 0x000fe20007ffe0ff */
        /* <DEDUP_REMOVED lines=24> */
.L_x_55:
[----:B------:R-:W0:Y:S01]  /*08a0*/  LDC.64 R2, c[0x0][0x390] ;  /* 0x0000e400ff027b82 */ /* 0x000e220000000a00 */
[----:B------:R-:W-:-:S04]  /*08b0*/  IMAD R7, R6, UR6, R7 ;  /* 0x0000000606077c24 */ /* 0x000fc8000f8e0207 */
[----:B0-----:R-:W-:-:S05]  /*08c0*/  IMAD.WIDE.U32 R2, R7, 0x4, R2 ;  /* 0x0000000407027825 */ /* 0x001fca00078e0002 */
[----:B------:R-:W-:Y:S01]  /*08d0*/  STG.E desc[UR4][R2.64], R12 ;  /* 0x0000000c02007986 */ /* 0x000fe2000c101904 */
[----:B------:R-:W-:Y:S05]  /*08e0*/  EXIT ;  /* 0x000000000000794d */ /* 0x000fea0003800000 */
.L_x_59:
        /* <DEDUP_REMOVED lines=9> */
.L_x_125:


//--------------------- .text._ZN6device19scalar_no_conflictsILi16ELi16EEEvPfiiS1_ --------------------------
	.section	.text._ZN6device19scalar_no_conflictsILi16ELi16EEEvPfiiS1_,"ax",@progbits
	.align	128
        .global         _ZN6device19scalar_no_conflictsILi16ELi16EEEvPfiiS1_
        .type           _ZN6device19scalar_no_conflictsILi16ELi16EEEvPfiiS1_,@function
        .size           _ZN6device19scalar_no_conflictsILi16ELi16EEEvPfiiS1_,(.L_x_126 - _ZN6device19scalar_no_conflictsILi16ELi16EEEvPfiiS1_)
        .other          _ZN6device19scalar_no_conflictsILi16ELi16EEEvPfiiS1_,@"STO_CUDA_ENTRY STV_DEFAULT"
_ZN6device19scalar_no_conflictsILi16ELi16EEEvPfiiS1_:
.text._ZN6device19scalar_no_conflictsILi16ELi16EEEvPfiiS1_:
        /* <DEDUP_REMOVED lines=46> */
.L_x_73:
        /* <DEDUP_REMOVED lines=20> */
.L_x_65:
        /* <DEDUP_REMOVED lines=20> */
.L_x_64:
        /* <DEDUP_REMOVED lines=21> */
.L_x_63:
        /* <DEDUP_REMOVED lines=21> */
.L_x_69:
        /* <DEDUP_REMOVED lines=62> */
.L_x_68:
        /* <DEDUP_REMOVED lines=41> */
.L_x_70:
[----:B------:R-:W-:-:S13]  /*0e70*/  ISETP.NE.OR P0, PT, R25, R18, P0 ;  /* 0x000000121900720c */ /* 0x000fda0000705670 */
[----:B------:R-:W-:Y:S05]  /*0e80*/  @!P0 BRA `(.L_x_66) ;  /* 0x0000000000648947 */ /* 0x000fea0003800000 */
.L_x_67:
[----:B------:R-:W2:Y:S01]  /*0e90*/  S2UR UR7, SR_CgaCtaId ;  /* 0x00000000000779c3 */ /* 0x000ea20000008800 */
[----:B------:R-:W-:Y:S02]  /*0ea0*/  UMOV UR6, 0x400 ;  /* 0x0000040000067882 */ /* 0x000fe40000000000 */
[----:B------:R-:W-:-:S04]  /*0eb0*/  UIADD3 UR6, UPT, UPT, UR6, 0x840, URZ ;  /* 0x0000084006067890 */ /* 0x000fc8000fffe0ff */
[----:B--2---:R-:W-:-:S06]  /*0ec0*/  ULEA UR6, UR7, UR6, 0x18 ;  /* 0x0000000607067291 */ /* 0x004fcc000f8ec0ff */
[----:B-1----:R-:W-:-:S07]  /*0ed0*/  LEA R24, R20, UR6, 0x2 ;  /* 0x0000000614187c11 */ /* 0x002fce000f8e10ff */
.L_x_71:
        /* <DEDUP_REMOVED lines=20> */
.L_x_66:
        /* <DEDUP_REMOVED lines=22> */
.L_x_62:
[----:B------:R-:W-:Y:S05]  /*1180*/  BSYNC.RECONVERGENT B0 ;  /* 0x0000000000007941 */ /* 0x000fea0003800200 */
.L_x_61:
[----:B------:R-:W-:Y:S01]  /*1190*/  BAR.SYNC.DEFER_BLOCKING 0x0 ;  /* 0x0000000000007b1d */ /* 0x000fe20000010000 */
[----:B-1--4-:R-:W-:-:S07]  /*11a0*/  IMAD.MOV.U32 R14, RZ, RZ, RZ ;  /* 0x000000ffff0e7224 */ /* 0x012fce00078e00ff */
.L_x_72:
        /* <DEDUP_REMOVED lines=15> */
.L_x_60:
        /* <DEDUP_REMOVED lines=9> */
.L_x_74:
        /* <DEDUP_REMOVED lines=13> */
.L_x_126:


//--------------------- .text._ZN6device16scalar_conflictsILi16ELi16EEEvPfiiS1_ --------------------------
	.section	.text._ZN6device16scalar_conflictsILi16ELi16EEEvPfiiS1_,"ax",@progbits
	.align	128
        .global         _ZN6device16scalar_conflictsILi16ELi16EEEvPfiiS1_
        .type           _ZN6device16scalar_conflictsILi16ELi16EEEvPfiiS1_,@function
        .size           _ZN6device16scalar_conflictsILi16ELi16EEEvPfiiS1_,(.L_x_127 - _ZN6device16scalar_conflictsILi16ELi16EEEvPfiiS1_)
        .other          _ZN6device16scalar_conflictsILi16ELi16EEEvPfiiS1_,@"STO_CUDA_ENTRY STV_DEFAULT"
_ZN6device16scalar_conflictsILi16ELi16EEEvPfiiS1_:
.text._ZN6device16scalar_conflictsILi16ELi16EEEvPfiiS1_:
        /* <DEDUP_REMOVED lines=37> */
.L_x_83:
        /* <DEDUP_REMOVED lines=18> */
.L_x_80:
        /* <DEDUP_REMOVED lines=11> */
.L_x_79:
[----:B------:R-:W-:Y:S05]  /*0420*/  BSYNC.RECONVERGENT B1 ;  /* 0x0000000000017941 */ /* 0x000fea0003800200 */
.L_x_78:
[----:B------:R-:W-:Y:S05]  /*0430*/  @P0 BRA `(.L_x_77) ;  /* 0x00000000003c0947 */ /* 0x000fea0003800000 */
[----:B------:R-:W1:Y:S01]  /*0440*/  LDCU.64 UR10, c[0x0][0x380] ;  /* 0x00007000ff0a77ac */ /* 0x000e620008000a00 */
[----:B------:R-:W-:Y:S01]  /*0450*/  IMAD.MOV.U32 R15, RZ, RZ, RZ ;  /* 0x000000ffff0f7224 */ /* 0x000fe200078e00ff */
[----:B-1----:R-:W-:-:S04]  /*0460*/  LEA R10, P0, R18, UR10, 0x2 ;  /* 0x0000000a120a7c11 */ /* 0x002fc8000f8010ff */
[----:B------:R-:W-:-:S09]  /*0470*/  LEA.HI.X R11, R18, UR11, RZ, 0x2, P0 ;  /* 0x0000000b120b7c11 */ /* 0x000fd200080f14ff */
.L_x_81:
        /* <DEDUP_REMOVED lines=11> */
.L_x_77:
[----:B------:R-:W-:Y:S05]  /*0530*/  BSYNC.RECONVERGENT B0 ;  /* 0x0000000000007941 */ /* 0x000fea0003800200 */
.L_x_76:
[----:B------:R-:W-:Y:S01]  /*0540*/  BAR.SYNC.DEFER_BLOCKING 0x0 ;  /* 0x0000000000007b1d */ /* 0x000fe20000010000 */
[----:B------:R-:W-:Y:S02]  /*0550*/  IMAD.MOV.U32 R10, RZ, RZ, 0x1 ;  /* 0x00000001ff0a7424 */ /* 0x000fe400078e00ff */
[----:B------:R-:W-:Y:S02]  /*0560*/  IMAD.MOV.U32 R11, RZ, RZ, R5 ;  /* 0x000000ffff0b7224 */ /* 0x000fe400078e0005 */
[----:B------:R-:W-:Y:S01]  /*0570*/  IMAD.MOV.U32 R12, RZ, RZ, R7 ;  /* 0x000000ffff0c7224 */ /* 0x000fe200078e0007 */
[----:B------:R-:W-:-:S06]  /*0580*/  UMOV UR7, UR4 ;  /* 0x0000000400077c82 */ /* 0x000fcc0008000000 */
.L_x_82:
        /* <DEDUP_REMOVED lines=15> */
.L_x_75:
        /* <DEDUP_REMOVED lines=9> */
.L_x_84:
        /* <DEDUP_REMOVED lines=15> */
.L_x_127:


//--------------------- .text._ZN6device15scalar_nosharedILi16ELi16EEEvPfiiS1_ --------------------------
	.section	.text._ZN6device15scalar_nosharedILi16ELi16EEEvPfiiS1_,"ax",@progbits
	.align	128
        .global         _ZN6device15scalar_nosharedILi16ELi16EEEvPfiiS1_
        .type           _ZN6device15scalar_nosharedILi16ELi16EEEvPfiiS1_,@function
        .size           _ZN6device15scalar_nosharedILi16ELi16EEEvPfiiS1_,(.L_x_128 - _ZN6device15scalar_nosharedILi16ELi16EEEvPfiiS1_)
        .other          _ZN6device15scalar_nosharedILi16ELi16EEEvPfiiS1_,@"STO_CUDA_ENTRY STV_DEFAULT"
_ZN6device15scalar_nosharedILi16ELi16EEEvPfiiS1_:
.text._ZN6device15scalar_nosharedILi16ELi16EEEvPfiiS1_:
        /* <DEDUP_REMOVED lines=43> */
.L_x_87:
        /* <DEDUP_REMOVED lines=35> */
.L_x_86:
        /* <DEDUP_REMOVED lines=27> */
.L_x_88:
        /* <DEDUP_REMOVED lines=32> */
.L_x_85:
[----:B------:R-:W0:Y:S01]  /*0890*/  LDC.64 R2, c[0x0][0x390] ;  /* 0x0000e400ff027b82 */ /* 0x000e220000000a00 */
[----:B------:R-:W-:-:S04]  /*08a0*/  IMAD R7, R6, UR6, R7 ;  /* 0x0000000606077c24 */ /* 0x000fc8000f8e0207 */
[----:B0-----:R-:W-:-:S05]  /*08b0*/  IMAD.WIDE.U32 R2, R7, 0x4, R2 ;  /* 0x0000000407027825 */ /* 0x001fca00078e0002 */
[----:B------:R-:W-:Y:S01]  /*08c0*/  STG.E desc[UR4][R2.64], R12 ;  /* 0x0000000c02007986 */ /* 0x000fe2000c101904 */
[----:B------:R-:W-:Y:S05]  /*08d0*/  EXIT ;  /* 0x000000000000794d */ /* 0x000fea0003800000 */
.L_x_89:
        /* <DEDUP_REMOVED lines=10> */
.L_x_128:


//--------------------- .text._ZN6device19scalar_no_conflictsILi8ELi8EEEvPfiiS1_ --------------------------
	.section	.text._ZN6device19scalar_no_conflictsILi8ELi8EEEvPfiiS1_,"ax",@progbits
	.align	128
        .global         _ZN6device19scalar_no_conflictsILi8ELi8EEEvPfiiS1_
        .type           _ZN6device19scalar_no_conflictsILi8ELi8EEEvPfiiS1_,@function
        .size           _ZN6device19scalar_no_conflictsILi8ELi8EEEvPfiiS1_,(.L_x_129 - _ZN6device19scalar_no_conflictsILi8ELi8EEEvPfiiS1_)
        .other          _ZN6device19scalar_no_conflictsILi8ELi8EEEvPfiiS1_,@"STO_CUDA_ENTRY STV_DEFAULT"
_ZN6device19scalar_no_conflictsILi8ELi8EEEvPfiiS1_:
.text._ZN6device19scalar_no_conflictsILi8ELi8EEEvPfiiS1_:
        /* <DEDUP_REMOVED lines=46> */
.L_x_103:
        /* <DEDUP_REMOVED lines=20> */
.L_x_95:
        /* <DEDUP_REMOVED lines=20> */
.L_x_94:
        /* <DEDUP_REMOVED lines=21> */
.L_x_93:
        /* <DEDUP_REMOVED lines=21> */
.L_x_99:
        /* <DEDUP_REMOVED lines=62> */
.L_x_98:
        /* <DEDUP_REMOVED lines=41> */
.L_x_100:
[----:B------:R-:W-:-:S13]  /*0e70*/  ISETP.NE.OR P0, PT, R25, R18, P0 ;  /* 0x000000121900720c */ /* 0x000fda0000705670 */
[----:B------:R-:W-:Y:S05]  /*0e80*/  @!P0 BRA `(.L_x_96) ;  /* 0x0000000000648947 */ /* 0x000fea0003800000 */
.L_x_97:
[----:B------:R-:W2:Y:S01]  /*0e90*/  S2UR UR7, SR_CgaCtaId ;  /* 0x00000000000779c3 */ /* 0x000ea20000008800 */
[----:B------:R-:W-:Y:S02]  /*0ea0*/  UMOV UR6, 0x400 ;  /* 0x0000040000067882 */ /* 0x000fe40000000000 */
[----:B------:R-:W-:-:S04]  /*0eb0*/  UIADD3 UR6, UPT, UPT, UR6, 0x420, URZ ;  /* 0x0000042006067890 */ /* 0x000fc8000fffe0ff */
[----:B--2---:R-:W-:-:S06]  /*0ec0*/  ULEA UR6, UR7, UR6, 0x18 ;  /* 0x0000000607067291 */ /* 0x004fcc000f8ec0ff */
[----:B-1----:R-:W-:-:S07]  /*0ed0*/  LEA R24, R20, UR6, 0x2 ;  /* 0x0000000614187c11 */ /* 0x002fce000f8e10ff */
.L_x_101:
        /* <DEDUP_REMOVED lines=20> */
.L_x_96:
        /* <DEDUP_REMOVED lines=22> */
.L_x_92:
[----:B------:R-:W-:Y:S05]  /*1180*/  BSYNC.RECONVERGENT B0 ;  /* 0x0000000000007941 */ /* 0x000fea0003800200 */
.L_x_91:
[----:B------:R-:W-:Y:S01]  /*1190*/  BAR.SYNC.DEFER_BLOCKING 0x0 ;  /* 0x0000000000007b1d */ /* 0x000fe20000010000 */
[----:B-1--4-:R-:W-:-:S07]  /*11a0*/  IMAD.MOV.U32 R14, RZ, RZ, RZ ;  /* 0x000000ffff0e7224 */ /* 0x012fce00078e00ff */
.L_x_102:
        /* <DEDUP_REMOVED lines=15> */
.L_x_90:
        /* <DEDUP_REMOVED lines=9> */
.L_x_104:
        /* <DEDUP_REMOVED lines=13> */
.L_x_129:


//--------------------- .text._ZN6device16scalar_conflictsILi8ELi8EEEvPfiiS1_ --------------------------
	.section	.text._ZN6device16scalar_conflictsILi8ELi8EEEvPfiiS1_,"ax",@progbits
	.align	128
        .global         _ZN6device16scalar_conflictsILi8ELi8EEEvPfiiS1_
        .type           _ZN6device16scalar_conflictsILi8ELi8EEEvPfiiS1_,@function
        .size           _ZN6device16scalar_conflictsILi8ELi8EEEvPfiiS1_,(.L_x_130 - _ZN6device16scalar_conflictsILi8ELi8EEEvPfiiS1_)
        .other          _ZN6device16scalar_conflictsILi8ELi8EEEvPfiiS1_,@"STO_CUDA_ENTRY STV_DEFAULT"
_ZN6device16scalar_conflictsILi8ELi8EEEvPfiiS1_:
.text._ZN6device16scalar_conflictsILi8ELi8EEEvPfiiS1_:
        /* <DEDUP_REMOVED lines=37> */
.L_x_113:
        /* <DEDUP_REMOVED lines=18> */
.L_x_110:
        /* <DEDUP_REMOVED lines=11> */
.L_x_109:
[----:B------:R-:W-:Y:S05]  /*0420*/  BSYNC.RECONVERGENT B1 ;  /* 0x0000000000017941 */ /* 0x000fea0003800200 */
.L_x_108:
[----:B------:R-:W-:Y:S05]  /*0430*/  @P0 BRA `(.L_x_107) ;  /* 0x00000000003c0947 */ /* 0x000fea0003800000 */
[----:B------:R-:W1:Y:S01]  /*0440*/  LDCU.64 UR10, c[0x0][0x380] ;  /* 0x00007000ff0a77ac */ /* 0x000e620008000a00 */
[----:B------:R-:W-:Y:S01]  /*0450*/  IMAD.MOV.U32 R15, RZ, RZ, RZ ;  /* 0x000000ffff0f7224 */ /* 0x000fe200078e00ff */
[----:B-1----:R-:W-:-:S04]  /*0460*/  LEA R10, P0, R18, UR10, 0x2 ;  /* 0x0000000a120a7c11 */ /* 0x002fc8000f8010ff */
[----:B------:R-:W-:-:S09]  /*0470*/  LEA.HI.X R11, R18, UR11, RZ, 0x2, P0 ;  /* 0x0000000b120b7c11 */ /* 0x000fd200080f14ff */
.L_x_111:
        /* <DEDUP_REMOVED lines=11> */
.L_x_107:
[----:B------:R-:W-:Y:S05]  /*0530*/  BSYNC.RECONVERGENT B0 ;  /* 0x0000000000007941 */ /* 0x000fea0003800200 */
.L_x_106:
[----:B------:R-:W-:Y:S01]  /*0540*/  BAR.SYNC.DEFER_BLOCKING 0x0 ;  /* 0x0000000000007b1d */ /* 0x000fe20000010000 */
[----:B------:R-:W-:Y:S02]  /*0550*/  IMAD.MOV.U32 R10, RZ, RZ, 0x1 ;  /* 0x00000001ff0a7424 */ /* 0x000fe400078e00ff */
[----:B------:R-:W-:Y:S02]  /*0560*/  IMAD.MOV.U32 R11, RZ, RZ, R5 ;  /* 0x000000ffff0b7224 */ /* 0x000fe400078e0005 */
[----:B------:R-:W-:Y:S01]  /*0570*/  IMAD.MOV.U32 R12, RZ, RZ, R7 ;  /* 0x000000ffff0c7224 */ /* 0x000fe200078e0007 */
[----:B------:R-:W-:-:S06]  /*0580*/  UMOV UR7, UR4 ;  /* 0x0000000400077c82 */ /* 0x000fcc0008000000 */
.L_x_112:
        /* <DEDUP_REMOVED lines=15> */
.L_x_105:
        /* <DEDUP_REMOVED lines=9> */
.L_x_114:
        /* <DEDUP_REMOVED lines=15> */
.L_x_130:


//--------------------- .text._ZN6device15scalar_nosharedILi8ELi8EEEvPfiiS1_ --------------------------
	.section	.text._ZN6device15scalar_nosharedILi8ELi8EEEvPfiiS1_,"ax",@progbits
	.align	128
        .global         _ZN6device15scalar_nosharedILi8ELi8EEEvPfiiS1_
        .type           _ZN6device15scalar_nosharedILi8ELi8EEEvPfiiS1_,@function
        .size           _ZN6device15scalar_nosharedILi8ELi8EEEvPfiiS1_,(.L_x_131 - _ZN6device15scalar_nosharedILi8ELi8EEEvPfiiS1_)
        .other          _ZN6device15scalar_nosharedILi8ELi8EEEvPfiiS1_,@"STO_CUDA_ENTRY STV_DEFAULT"
_ZN6device15scalar_nosharedILi8ELi8EEEvPfiiS1_:
.text._ZN6device15scalar_nosharedILi8ELi8EEEvPfiiS1_:
        /* <DEDUP_REMOVED lines=43> */
.L_x_117:
        /* <DEDUP_REMOVED lines=35> */
.L_x_116:
        /* <DEDUP_REMOVED lines=27> */
.L_x_118:
        /* <DEDUP_REMOVED lines=32> */
.L_x_115:
[----:B------:R-:W0:Y:S01]  /*0890*/  LDC.64 R2, c[0x0][0x390] ;  /* 0x0000e400ff027b82 */ /* 0x000e220000000a00 */
[----:B------:R-:W-:-:S04]  /*08a0*/  IMAD R7, R6, UR6, R7 ;  /* 0x0000000606077c24 */ /* 0x000fc8000f8e0207 */
[----:B0-----:R-:W-:-:S05]  /*08b0*/  IMAD.WIDE.U32 R2, R7, 0x4, R2 ;  /* 0x0000000407027825 */ /* 0x001fca00078e0002 */
[----:B------:R-:W-:Y:S01]  /*08c0*/  STG.E desc[UR4][R2.64], R12 ;  /* 0x0000000c02007986 */ /* 0x000fe2000c101904 */
[----:B------:R-:W-:Y:S05]  /*08d0*/  EXIT ;  /* 0x000000000000794d */ /* 0x000fea0003800000 */
.L_x_119:
        /* <DEDUP_REMOVED lines=10> */
.L_x_131:


//--------------------- .nv.shared._ZN6device19scalar_no_conflictsILi32ELi32EEEvPfiiS1_ --------------------------
	.section	.nv.shared._ZN6device19scalar_no_conflictsILi32ELi32EEEvPfiiS1_,"aw",@nobits
	.sectionflags	@""
	.align	4
.nv.shared._ZN6device19scalar_no_conflictsILi32ELi32EEEvPfiiS1_:
	.zero		9472


//--------------------- .nv.shared.reserved.0     --------------------------
	.section	.nv.shared.reserved.0,"aw",@nobits
	.weak		__nv_reservedSMEM_offset_0_alias
	.size		__nv_reservedSMEM_offset_0_alias, 0, 64
	.other		__nv_reservedSMEM_offset_0_alias,@"STO_CUDA_RESERVED_SHARED STV_DEFAULT"
__nv_reservedSMEM_offset_0_alias:
	.zero		0
	.zero		64


//--------------------- .nv.shared._ZN6device16scalar_conflictsILi32ELi32EEEvPfiiS1_ --------------------------
	.section	.nv.shared._ZN6device16scalar_conflictsILi32ELi32EEEvPfiiS1_,"aw",@nobits
	.sectionflags	@""
	.align	4
.nv.shared._ZN6device16scalar_conflictsILi32ELi32EEEvPfiiS1_:
	.zero		9216


//--------------------- .nv.shared._ZN6device19scalar_no_conflictsILi24ELi24EEEvPfiiS1_ --------------------------
	.section	.nv.shared._ZN6device19scalar_no_conflictsILi24ELi24EEEvPfiiS1_,"aw",@nobits
	.sectionflags	@""
	.align	4
.nv.shared._ZN6device19scalar_no_conflictsILi24ELi24EEEvPfiiS1_:
	.zero		7360


//--------------------- .nv.shared._ZN6device16scalar_conflictsILi24ELi24EEEvPfiiS1_ --------------------------
	.section	.nv.shared._ZN6device16scalar_conflictsILi24ELi24EEEvPfiiS1_,"aw",@nobits
	.sectionflags	@""
	.align	4
.nv.shared._ZN6device16scalar_conflictsILi24ELi24EEEvPfiiS1_:
	.zero		7168


//--------------------- .nv.shared._ZN6device19scalar_no_conflictsILi16ELi16EEEvPfiiS1_ --------------------------
	.section	.nv.shared._ZN6device19scalar_no_conflictsILi16ELi16EEEvPfiiS1_,"aw",@nobits
	.sectionflags	@""
	.align	4
.nv.shared._ZN6device19scalar_no_conflictsILi16ELi16EEEvPfiiS1_:
	.zero		5248


//--------------------- .nv.shared._ZN6device16scalar_conflictsILi16ELi16EEEvPfiiS1_ --------------------------
	.section	.nv.shared._ZN6device16scalar_conflictsILi16ELi16EEEvPfiiS1_,"aw",@nobits
	.sectionflags	@""
	.align	4
.nv.shared._ZN6device16scalar_conflictsILi16ELi16EEEvPfiiS1_:
	.zero		5120


//--------------------- .nv.shared._ZN6device19scalar_no_conflictsILi8ELi8EEEvPfiiS1_ --------------------------
	.section	.nv.shared._ZN6device19scalar_no_conflictsILi8ELi8EEEvPfiiS1_,"aw",@nobits
	.sectionflags	@""
	.align	4
.nv.shared._ZN6device19scalar_no_conflictsILi8ELi8EEEvPfiiS1_:
	.zero		3136


//--------------------- .nv.shared._ZN6device16scalar_conflictsILi8ELi8EEEvPfiiS1_ --------------------------
	.section	.nv.shared._ZN6device16scalar_conflictsILi8ELi8EEEvPfiiS1_,"aw",@nobits
	.sectionflags	@""
	.align	4
.nv.shared._ZN6device16scalar_conflictsILi8ELi8EEEvPfiiS1_:
	.zero		3072


//--------------------- .nv.constant0._ZN6device19scalar_no_conflictsILi32ELi32EEEvPfiiS1_ --------------------------
	.section	.nv.constant0._ZN6device19scalar_no_conflictsILi32ELi32EEEvPfiiS1_,"a",@progbits
	.sectionflags	@""
	.align	4
.nv.constant0._ZN6device19scalar_no_conflictsILi32ELi32EEEvPfiiS1_:
	.zero		920


//--------------------- .nv.constant0._ZN6device16scalar_conflictsILi32ELi32EEEvPfiiS1_ --------------------------
	.section	.nv.constant0._ZN6device16scalar_conflictsILi32ELi32EEEvPfiiS1_,"a",@progbits
	.sectionflags	@""
	.align	4
.nv.constant0._ZN6device16scalar_conflictsILi32ELi32EEEvPfiiS1_:
	.zero		920


//--------------------- .nv.constant0._ZN6device15scalar_nosharedILi32ELi32EEEvPfiiS1_ --------------------------
	.section	.nv.constant0._ZN6device15scalar_nosharedILi32ELi32EEEvPfiiS1_,"a",@progbits
	.sectionflags	@""
	.align	4
.nv.constant0._ZN6device15scalar_nosharedILi32ELi32EEEvPfiiS1_:
	.zero		920


//--------------------- .nv.constant0._ZN6device19scalar_no_conflictsILi24ELi24EEEvPfiiS1_ --------------------------
	.section	.nv.constant0._ZN6device19scalar_no_conflictsILi24ELi24EEEvPfiiS1_,"a",@progbits
	.sectionflags	@""
	.align	4
.nv.constant0._ZN6device19scalar_no_conflictsILi24ELi24EEEvPfiiS1_:
	.zero		920


//--------------------- .nv.constant0._ZN6device16scalar_conflictsILi24ELi24EEEvPfiiS1_ --------------------------
	.section	.nv.constant0._ZN6device16scalar_conflictsILi24ELi24EEEvPfiiS1_,"a",@progbits
	.sectionflags	@""
	.align	4
.nv.constant0._ZN6device16scalar_conflictsILi24ELi24EEEvPfiiS1_:
	.zero		920


//--------------------- .nv.constant0._ZN6device15scalar_nosharedILi24ELi24EEEvPfiiS1_ --------------------------
	.section	.nv.constant0._ZN6device15scalar_nosharedILi24ELi24EEEvPfiiS1_,"a",@progbits
	.sectionflags	@""
	.align	4
.nv.constant0._ZN6device15scalar_nosharedILi24ELi24EEEvPfiiS1_:
	.zero		920


//--------------------- .nv.constant0._ZN6device19scalar_no_conflictsILi16ELi16EEEvPfiiS1_ --------------------------
	.section	.nv.constant0._ZN6device19scalar_no_conflictsILi16ELi16EEEvPfiiS1_,"a",@progbits
	.sectionflags	@""
	.align	4
.nv.constant0._ZN6device19scalar_no_conflictsILi16ELi16EEEvPfiiS1_:
	.zero		920


//--------------------- .nv.constant0._ZN6device16scalar_conflictsILi16ELi16EEEvPfiiS1_ --------------------------
	.section	.nv.constant0._ZN6device16scalar_conflictsILi16ELi16EEEvPfiiS1_,"a",@progbits
	.sectionflags	@""
	.align	4
.nv.constant0._ZN6device16scalar_conflictsILi16ELi16EEEvPfiiS1_:
	.zero		920


//--------------------- .nv.constant0._ZN6device15scalar_nosharedILi16ELi16EEEvPfiiS1_ --------------------------
	.section	.nv.constant0._ZN6device15scalar_nosharedILi16ELi16EEEvPfiiS1_,"a",@progbits
	.sectionflags	@""
	.align	4
.nv.constant0._ZN6device15scalar_nosharedILi16ELi16EEEvPfiiS1_:
	.zero		920


//--------------------- .nv.constant0._ZN6device19scalar_no_conflictsILi8ELi8EEEvPfiiS1_ --------------------------
	.section	.nv.constant0._ZN6device19scalar_no_conflictsILi8ELi8EEEvPfiiS1_,"a",@progbits
	.sectionflags	@""
	.align	4
.nv.constant0._ZN6device19scalar_no_conflictsILi8ELi8EEEvPfiiS1_:
	.zero		920


//--------------------- .nv.constant0._ZN6device16scalar_conflictsILi8ELi8EEEvPfiiS1_ --------------------------
	.section	.nv.constant0._ZN6device16scalar_conflictsILi8ELi8EEEvPfiiS1_,"a",@progbits
	.sectionflags	@""
	.align	4
.nv.constant0._ZN6device16scalar_conflictsILi8ELi8EEEvPfiiS1_:
	.zero		920


//--------------------- .nv.constant0._ZN6device15scalar_nosharedILi8ELi8EEEvPfiiS1_ --------------------------
	.section	.nv.constant0._ZN6device15scalar_nosharedILi8ELi8EEEvPfiiS1_,"a",@progbits
	.sectionflags	@""
	.align	4
.nv.constant0._ZN6device15scalar_nosharedILi8ELi8EEEvPfiiS1_:
	.zero		920


//--------------------- SYMBOLS --------------------------

	.type		.nv.reservedSmem.offset0,@object
	.size		.nv.reservedSmem.offset0,0x4
	.type		.nv.reservedSmem.cap,@object
	.size		.nv.reservedSmem.cap,0x4
